def attn_fwd(
    Q,
    K,
    V,
    Out,
    Lse,
    sm_scale,
    stride_qz,
    stride_qh,
    stride_qm,
    stride_qk,
    stride_kz,
    stride_kh,
    stride_kn,
    stride_kk,
    stride_vz,
    stride_vh,
    stride_vn,
    stride_vk,
    stride_oz,
    stride_oh,
    stride_om,
    stride_ok,
    seqlen_q,
    seqlen_k,
    BLOCK_M: tl.constexpr,
    BLOCK_N: tl.constexpr,
    HEAD_DIM: tl.constexpr,
    CAUSAL: tl.constexpr,
):
    start_m = tl.program_id(0)
    off_hz = tl.program_id(1)
    q_off = off_hz * stride_qh
    k_off = off_hz * stride_kh
    v_off = off_hz * stride_vh
    offs_m = start_m * BLOCK_M + tl.arange(0, BLOCK_M)
    offs_d = tl.arange(0, HEAD_DIM)
    offs_n = tl.arange(0, BLOCK_N)
    q_ptrs = Q + q_off + offs_m[:, None] * stride_qm + offs_d[None, :] * stride_qk
    k_ptrs = K + k_off + offs_d[:, None] * stride_kk + offs_n[None, :] * stride_kn
    v_ptrs = V + v_off + offs_n[:, None] * stride_vn + offs_d[None, :] * stride_vk
    m_i = tl.full([BLOCK_M], float("-inf"), dtype=tl.float32)
    l_i = tl.zeros([BLOCK_M], dtype=tl.float32) + 1.0
    acc = tl.zeros([BLOCK_M, HEAD_DIM], dtype=tl.float32)
    q = tl.load(q_ptrs)
    acc, l_i, m_i = _attn_fwd_inner(
        acc,
        l_i,
        m_i,
        q,
        k_ptrs,
        v_ptrs,
        sm_scale,
        stride_kn,
        stride_vn,
        start_m,
        seqlen_k,
        BLOCK_M,
        BLOCK_N,
        HEAD_DIM,
        CAUSAL,
    )
    acc = acc / l_i[:, None]
    lse = m_i + tl.math.log2(l_i) / 1.4426950408889634
    o_ptrs = (
        Out
        + off_hz * stride_oh
        + offs_m[:, None] * stride_om
        + offs_d[None, :] * stride_ok
    )
    tl.store(o_ptrs, acc.to(Out.dtype.element_ty))
    tl.store(Lse + off_hz * seqlen_q + offs_m, lse)

# config = {"BLOCK_M": 128, "BLOCK_N": 16, "HEAD_DIM": 16, "arch": "sm_90", "causal": false, "dtype": "bf16", "num_stages": 2, "num_warps": 8}
# arch = sm_90


// ===== COMPILED SASS (sm_90a) =====

	.target	sm_90a

	.elftype	@"ET_EXEC"


//--------------------- .note.nv.tkinfo           --------------------------
	.section	.note.nv.tkinfo,"",@"SHT_NOTE"
	.sectionflags	@"SHF_NOTE_NV_TKINFO"
	.tkinfo
        /*0018*/ 	.word	0x00000002
        /*0030*/ 	.string	""
        /*0030*/ 	.string	"ptxas"
        /*0030*/ 	.string	"Cuda compilation tools, release 13.0, V13.0.88"
        /*0030*/ 	.string	"Build cuda_13.0.r13.0/compiler.36424714_0"
        /*0030*/ 	.string	"-v  -suppress-debug-info  -lineinfo  -arch sm_90a "



//--------------------- .note.nv.cuinfo           --------------------------
	.section	.note.nv.cuinfo,"",@"SHT_NOTE"
	.sectionflags	@"SHF_NOTE_NV_CUINFO"
        /*0018*/ 	.short	0x0002
        /*001a*/ 	.short	0x005a
        /*001c*/ 	.short	0x0082
	.zero		2


//--------------------- .nv.info                  --------------------------
	.section	.nv.info,"",@"SHT_CUDA_INFO"
	.align	4


	//----- nvinfo : EIATTR_REGCOUNT
	.align		4
        /*0000*/ 	.byte	0x04, 0x2f
        /*0002*/ 	.short	(.L_2 - .L_1)
	.align		4
.L_1:
        /*0004*/ 	.word	index@(attn_fwd)
        /*0008*/ 	.word	0x0000002e


	//----- nvinfo : EIATTR_FRAME_SIZE
	.align		4
.L_2:
        /*000c*/ 	.byte	0x04, 0x11
        /*000e*/ 	.short	(.L_4 - .L_3)
	.align		4
.L_3:
        /*0010*/ 	.word	index@(attn_fwd)
        /*0014*/ 	.word	0x00000000


	//----- nvinfo : EIATTR_MIN_STACK_SIZE
	.align		4
.L_4:
        /*0018*/ 	.byte	0x04, 0x12
        /*001a*/ 	.short	(.L_6 - .L_5)
	.align		4
.L_5:
        /*001c*/ 	.word	index@(attn_fwd)
        /*0020*/ 	.word	0x00000000
.L_6:


//--------------------- .nv.compat                --------------------------
	.section	.nv.compat,"",@"SHT_CUDA_COMPAT_INFO"
	.align	4
        /*0000*/ 	.byte	0x02, 0x09, 0x01, 0x00, 0x02, 0x02, 0x04, 0x00, 0x02, 0x05, 0x05, 0x00, 0x03, 0x07, 0x01, 0x01
        /*0010*/ 	.byte	0x02, 0x03, 0x00, 0x00, 0x02, 0x06, 0x01, 0x00, 0x04, 0x0b, 0x08, 0x00, 0x00, 0x00, 0x00, 0x00
        /*0020*/ 	.byte	0x00, 0x00, 0x00, 0x00


//--------------------- .nv.info.attn_fwd         --------------------------
	.section	.nv.info.attn_fwd,"",@"SHT_CUDA_INFO"
	.sectionflags	@""
	.align	4


	//----- nvinfo : EIATTR_CUDA_API_VERSION
	.align		4
        /*0000*/ 	.byte	0x04, 0x37
        /*0002*/ 	.short	(.L_8 - .L_7)
.L_7:
        /*0004*/ 	.word	0x00000082


	//----- nvinfo : EIATTR_KPARAM_INFO
	.align		4
.L_8:
        /*0008*/ 	.byte	0x04, 0x17
        /*000a*/ 	.short	(.L_10 - .L_9)
.L_9:
        /*000c*/ 	.word	0x00000000
        /*0010*/ 	.short	0x0019
        /*0012*/ 	.short	0x0080
        /*0014*/ 	.byte	0x00, 0xf4, 0x21, 0x00


	//----- nvinfo : EIATTR_KPARAM_INFO
	.align		4
.L_10:
        /*0018*/ 	.byte	0x04, 0x17
        /*001a*/ 	.short	(.L_12 - .L_11)
.L_11:
        /*001c*/ 	.word	0x00000000
        /*0020*/ 	.short	0x0018
        /*0022*/ 	.short	0x0078
        /*0024*/ 	.byte	0x00, 0xf4, 0x21, 0x00


	//----- nvinfo : EIATTR_KPARAM_INFO
	.align		4
.L_12:
        /*0028*/ 	.byte	0x04, 0x17
        /*002a*/ 	.short	(.L_14 - .L_13)
.L_13:
        /*002c*/ 	.word	0x00000000
        /*0030*/ 	.short	0x0017
        /*0032*/ 	.short	0x0070
        /*0034*/ 	.byte	0x00, 0xf0, 0x11, 0x00


	//----- nvinfo : EIATTR_KPARAM_INFO
	.align		4
.L_14:
        /*0038*/ 	.byte	0x04, 0x17
        /*003a*/ 	.short	(.L_16 - .L_15)
.L_15:
        /*003c*/ 	.word	0x00000000
        /*0040*/ 	.short	0x0016
        /*0042*/ 	.short	0x006c
        /*0044*/ 	.byte	0x00, 0xf0, 0x11, 0x00


	//----- nvinfo : EIATTR_KPARAM_INFO
	.align		4
.L_16:
        /*0048*/ 	.byte	0x04, 0x17
        /*004a*/ 	.short	(.L_18 - .L_17)
.L_17:
        /*004c*/ 	.word	0x00000000
        /*0050*/ 	.short	0x0015
        /*0052*/ 	.short	0x0068
        /*0054*/ 	.byte	0x00, 0xf0, 0x11, 0x00


	//----- nvinfo : EIATTR_KPARAM_INFO
	.align		4
.L_18:
        /*0058*/ 	.byte	0x04, 0x17
        /*005a*/ 	.short	(.L_20 - .L_19)
.L_19:
        /*005c*/ 	.word	0x00000000
        /*0060*/ 	.short	0x0014
        /*0062*/ 	.short	0x0064
        /*0064*/ 	.byte	0x00, 0xf0, 0x11, 0x00


	//----- nvinfo : EIATTR_KPARAM_INFO
	.align		4
.L_20:
        /*0068*/ 	.byte	0x04, 0x17
        /*006a*/ 	.short	(.L_22 - .L_21)
.L_21:
        /*006c*/ 	.word	0x00000000
        /*0070*/ 	.short	0x0013
        /*0072*/ 	.short	0x0060
        /*0074*/ 	.byte	0x00, 0xf0, 0x11, 0x00


	//----- nvinfo : EIATTR_KPARAM_INFO
	.align		4
.L_22:
        /*0078*/ 	.byte	0x04, 0x17
        /*007a*/ 	.short	(.L_24 - .L_23)
.L_23:
        /*007c*/ 	.word	0x00000000
        /*0080*/ 	.short	0x0012
        /*0082*/ 	.short	0x005c
        /*0084*/ 	.byte	0x00, 0xf0, 0x11, 0x00


	//----- nvinfo : EIATTR_KPARAM_INFO
	.align		4
.L_24:
        /*0088*/ 	.byte	0x04, 0x17
        /*008a*/ 	.short	(.L_26 - .L_25)
.L_25:
        /*008c*/ 	.word	0x00000000
        /*0090*/ 	.short	0x0011
        /*0092*/ 	.short	0x0058
        /*0094*/ 	.byte	0x00, 0xf0, 0x11, 0x00


	//----- nvinfo : EIATTR_KPARAM_INFO
	.align		4
.L_26:
        /*0098*/ 	.byte	0x04, 0x17
        /*009a*/ 	.short	(.L_28 - .L_27)
.L_27:
        /*009c*/ 	.word	0x00000000
        /*00a0*/ 	.short	0x0010
        /*00a2*/ 	.short	0x0054
        /*00a4*/ 	.byte	0x00, 0xf0, 0x11, 0x00


	//----- nvinfo : EIATTR_KPARAM_INFO
	.align		4
.L_28:
        /*00a8*/ 	.byte	0x04, 0x17
        /*00aa*/ 	.short	(.L_30 - .L_29)
.L_29:
        /*00ac*/ 	.word	0x00000000
        /*00b0*/ 	.short	0x000f
        /*00b2*/ 	.short	0x0050
        /*00b4*/ 	.byte	0x00, 0xf0, 0x11, 0x00


	//----- nvinfo : EIATTR_KPARAM_INFO
	.align		4
.L_30:
        /*00b8*/ 	.byte	0x04, 0x17
        /*00ba*/ 	.short	(.L_32 - .L_31)
.L_31:
        /*00bc*/ 	.word	0x00000000
        /*00c0*/ 	.short	0x000e
        /*00c2*/ 	.short	0x004c
        /*00c4*/ 	.byte	0x00, 0xf0, 0x11, 0x00


	//----- nvinfo : EIATTR_KPARAM_INFO
	.align		4
.L_32:
        /*00c8*/ 	.byte	0x04, 0x17
        /*00ca*/ 	.short	(.L_34 - .L_33)
.L_33:
        /*00cc*/ 	.word	0x00000000
        /*00d0*/ 	.short	0x000d
        /*00d2*/ 	.short	0x0048
        /*00d4*/ 	.byte	0x00, 0xf0, 0x11, 0x00


	//----- nvinfo : EIATTR_KPARAM_INFO
	.align		4
.L_34:
        /*00d8*/ 	.byte	0x04, 0x17
        /*00da*/ 	.short	(.L_36 - .L_35)
.L_35:
        /*00dc*/ 	.word	0x00000000
        /*00e0*/ 	.short	0x000c
        /*00e2*/ 	.short	0x0044
        /*00e4*/ 	.byte	0x00, 0xf0, 0x11, 0x00


	//----- nvinfo : EIATTR_KPARAM_INFO
	.align		4
.L_36:
        /*00e8*/ 	.byte	0x04, 0x17
        /*00ea*/ 	.short	(.L_38 - .L_37)
.L_37:
        /*00ec*/ 	.word	0x00000000
        /*00f0*/ 	.short	0x000b
        /*00f2*/ 	.short	0x0040
        /*00f4*/ 	.byte	0x00, 0xf0, 0x11, 0x00


	//----- nvinfo : EIATTR_KPARAM_INFO
	.align		4
.L_38:
        /*00f8*/ 	.byte	0x04, 0x17
        /*00fa*/ 	.short	(.L_40 - .L_39)
.L_39:
        /*00fc*/ 	.word	0x00000000
        /*0100*/ 	.short	0x000a
        /*0102*/ 	.short	0x003c
        /*0104*/ 	.byte	0x00, 0xf0, 0x11, 0x00


	//----- nvinfo : EIATTR_KPARAM_INFO
	.align		4
.L_40:
        /*0108*/ 	.byte	0x04, 0x17
        /*010a*/ 	.short	(.L_42 - .L_41)
.L_41:
        /*010c*/ 	.word	0x00000000
        /*0110*/ 	.short	0x0009
        /*0112*/ 	.short	0x0038
        /*0114*/ 	.byte	0x00, 0xf0, 0x11, 0x00


	//----- nvinfo : EIATTR_KPARAM_INFO
	.align		4
.L_42:
        /*0118*/ 	.byte	0x04, 0x17
        /*011a*/ 	.short	(.L_44 - .L_43)
.L_43:
        /*011c*/ 	.word	0x00000000
        /*0120*/ 	.short	0x0008
        /*0122*/ 	.short	0x0034
        /*0124*/ 	.byte	0x00, 0xf0, 0x11, 0x00


	//----- nvinfo : EIATTR_KPARAM_INFO
	.align		4
.L_44:
        /*0128*/ 	.byte	0x04, 0x17
        /*012a*/ 	.short	(.L_46 - .L_45)
.L_45:
        /*012c*/ 	.word	0x00000000
        /*0130*/ 	.short	0x0007
        /*0132*/ 	.short	0x0030
        /*0134*/ 	.byte	0x00, 0xf0, 0x11, 0x00


	//----- nvinfo : EIATTR_KPARAM_INFO
	.align		4
.L_46:
        /*0138*/ 	.byte	0x04, 0x17
        /*013a*/ 	.short	(.L_48 - .L_47)
.L_47:
        /*013c*/ 	.word	0x00000000
        /*0140*/ 	.short	0x0006
        /*0142*/ 	.short	0x002c
        /*0144*/ 	.byte	0x00, 0xf0, 0x11, 0x00


	//----- nvinfo : EIATTR_KPARAM_INFO
	.align		4
.L_48:
        /*0148*/ 	.byte	0x04, 0x17
        /*014a*/ 	.short	(.L_50 - .L_49)
.L_49:
        /*014c*/ 	.word	0x00000000
        /*0150*/ 	.short	0x0005
        /*0152*/ 	.short	0x0028
        /*0154*/ 	.byte	0x00, 0xf0, 0x11, 0x00


	//----- nvinfo : EIATTR_KPARAM_INFO
	.align		4
.L_50:
        /*0158*/ 	.byte	0x04, 0x17
        /*015a*/ 	.short	(.L_52 - .L_51)
.L_51:
        /*015c*/ 	.word	0x00000000
        /*0160*/ 	.short	0x0004
        /*0162*/ 	.short	0x0020
        /*0164*/ 	.byte	0x00, 0xf4, 0x21, 0x00


	//----- nvinfo : EIATTR_KPARAM_INFO
	.align		4
.L_52:
        /*0168*/ 	.byte	0x04, 0x17
        /*016a*/ 	.short	(.L_54 - .L_53)
.L_53:
        /*016c*/ 	.word	0x00000000
        /*0170*/ 	.short	0x0003
        /*0172*/ 	.short	0x0018
        /*0174*/ 	.byte	0x00, 0xf4, 0x21, 0x00


	//----- nvinfo : EIATTR_KPARAM_INFO
	.align		4
.L_54:
        /*0178*/ 	.byte	0x04, 0x17
        /*017a*/ 	.short	(.L_56 - .L_55)
.L_55:
        /*017c*/ 	.word	0x00000000
        /*0180*/ 	.short	0x0002
        /*0182*/ 	.short	0x0010
        /*0184*/ 	.byte	0x00, 0xf4, 0x21, 0x00


	//----- nvinfo : EIATTR_KPARAM_INFO
	.align		4
.L_56:
        /*0188*/ 	.byte	0x04, 0x17
        /*018a*/ 	.short	(.L_58 - .L_57)
.L_57:
        /*018c*/ 	.word	0x00000000
        /*0190*/ 	.short	0x0001
        /*0192*/ 	.short	0x0008
        /*0194*/ 	.byte	0x00, 0xf4, 0x21, 0x00


	//----- nvinfo : EIATTR_KPARAM_INFO
	.align		4
.L_58:
        /*0198*/ 	.byte	0x04, 0x17
        /*019a*/ 	.short	(.L_60 - .L_59)
.L_59:
        /*019c*/ 	.word	0x00000000
        /*01a0*/ 	.short	0x0000
        /*01a2*/ 	.short	0x0000
        /*01a4*/ 	.byte	0x00, 0xf4, 0x21, 0x00


	//----- nvinfo : EIATTR_SPARSE_MMA_MASK
	.align		4
.L_60:
        /*01a8*/ 	.byte	0x03, 0x50
        /*01aa*/ 	.short	0x0000


	//----- nvinfo : EIATTR_MAXREG_COUNT
	.align		4
        /*01ac*/ 	.byte	0x03, 0x1b
        /*01ae*/ 	.short	0x00ff


	//----- nvinfo : EIATTR_NUM_BARRIERS
	.align		4
        /*01b0*/ 	.byte	0x02, 0x4c
        /*01b2*/ 	.byte	0x01
	.zero		1


	//----- nvinfo : EIATTR_MERCURY_ISA_VERSION
	.align		4
        /*01b4*/ 	.byte	0x03, 0x5f
        /*01b6*/ 	.short	0x0101


	//----- nvinfo : EIATTR_COOP_GROUP_MASK_REGIDS
	.align		4
        /*01b8*/ 	.byte	0x04, 0x29
        /*01ba*/ 	.short	(.L_62 - .L_61)


	//   ....[0]....
.L_61:
        /*01bc*/ 	.word	0xffffffff


	//   ....[1]....
        /*01c0*/ 	.word	0xffffffff


	//   ....[2]....
        /*01c4*/ 	.word	0xffffffff


	//   ....[3]....
        /*01c8*/ 	.word	0xffffffff


	//   ....[4]....
        /*01cc*/ 	.word	0xffffffff


	//   ....[5]....
        /*01d0*/ 	.word	0xffffffff


	//   ....[6]....
        /*01d4*/ 	.word	0xffffffff


	//   ....[7]....
        /*01d8*/ 	.word	0xffffffff


	//----- nvinfo : EIATTR_COOP_GROUP_INSTR_OFFSETS
	.align		4
.L_62:
        /*01dc*/ 	.byte	0x04, 0x28
        /*01de*/ 	.short	(.L_64 - .L_63)


	//   ....[0]....
.L_63:
        /*01e0*/ 	.word	0x00000b10


	//   ....[1]....
        /*01e4*/ 	.word	0x00000b30


	//   ....[2]....
        /*01e8*/ 	.word	0x00000c80


	//   ....[3]....
        /*01ec*/ 	.word	0x00000ce0


	//   ....[4]....
        /*01f0*/ 	.word	0x00000dd0


	//   ....[5]....
        /*01f4*/ 	.word	0x00000df0


	//   ....[6]....
        /*01f8*/ 	.word	0x00000f50


	//   ....[7]....
        /*01fc*/ 	.word	0x00000fd0


	//----- nvinfo : EIATTR_EXIT_INSTR_OFFSETS
	.align		4
.L_64:
        /*0200*/ 	.byte	0x04, 0x1c
        /*0202*/ 	.short	(.L_66 - .L_65)


	//   ....[0]....
.L_65:
        /*0204*/ 	.word	0x00001c00


	//   ....[1]....
        /*0208*/ 	.word	0x00001c30


	//----- nvinfo : EIATTR_REQNTID
	.align		4
.L_66:
        /*020c*/ 	.byte	0x04, 0x10
        /*020e*/ 	.short	(.L_68 - .L_67)
.L_67:
        /*0210*/ 	.word	0x00000100
        /*0214*/ 	.word	0x00000001
        /*0218*/ 	.word	0x00000001


	//----- nvinfo : EIATTR_CBANK_PARAM_SIZE
	.align		4
.L_68:
        /*021c*/ 	.byte	0x03, 0x19
        /*021e*/ 	.short	0x0088


	//----- nvinfo : EIATTR_PARAM_CBANK
	.align		4
        /*0220*/ 	.byte	0x04, 0x0a
        /*0222*/ 	.short	(.L_70 - .L_69)
	.align		4
.L_69:
        /*0224*/ 	.word	index@(.nv.constant0.attn_fwd)
        /*0228*/ 	.short	0x0210
        /*022a*/ 	.short	0x0088


	//----- nvinfo : EIATTR_SW_WAR
	.align		4
.L_70:
        /*022c*/ 	.byte	0x04, 0x36
        /*022e*/ 	.short	(.L_72 - .L_71)
.L_71:
        /*0230*/ 	.word	0x00000008
.L_72:


//--------------------- .nv.callgraph             --------------------------
	.section	.nv.callgraph,"",@"SHT_CUDA_CALLGRAPH"
	.align	4
	.sectionentsize	8
	.align		4
        /*0000*/ 	.word	0x00000000
	.align		4
        /*0004*/ 	.word	0xffffffff
	.align		4
        /*0008*/ 	.word	0x00000000
	.align		4
        /*000c*/ 	.word	0xfffffffe
	.align		4
        /*0010*/ 	.word	0x00000000
	.align		4
        /*0014*/ 	.word	0xfffffffd
	.align		4
        /*0018*/ 	.word	0x00000000
	.align		4
        /*001c*/ 	.word	0xfffffffc


//--------------------- .nv.constant4             --------------------------
	.section	.nv.constant4,"a",@progbits
	.align	8
	.align		8
.nv.constant4:
        /*0000*/ 	.dword	_$_str


//--------------------- .text.attn_fwd            --------------------------
	.section	.text.attn_fwd,"ax",@progbits
	.align	128
        .global         attn_fwd
        .type           attn_fwd,@function
        .size           attn_fwd,(.L_x_3 - attn_fwd)
        .other          attn_fwd,@"STO_CUDA_ENTRY STV_DEFAULT"
attn_fwd:
.text.attn_fwd:
[----:B------:R-:W-:Y:S01]  /*0000*/  LDC R1, c[0x0][0x28] ;  /* 0x00000a00ff017b82 */ /* 0x000fe20000000800 */
[----:B------:R-:W0:Y:S07]  /*0010*/  S2R R2, SR_TID.X ;  /* 0x0000000000027919 */ /* 0x000e2e0000002100 */
[----:B------:R-:W1:Y:S01]  /*0020*/  LDC R5, c[0x0][0x248] ;  /* 0x00009200ff057b82 */ /* 0x000e620000000800 */
[----:B------:R-:W-:Y:S01]  /*0030*/  ULDC.64 UR4, c[0x0][0x240] ;  /* 0x0000900000047ab9 */ /* 0x000fe20000000a00 */
[----:B------:R-:W-:Y:S01]  /*0040*/  ULDC.64 UR16, c[0x0][0x208] ;  /* 0x0000820000107ab9 */ /* 0x000fe20000000a00 */
[----:B------:R-:W2:Y:S01]  /*0050*/  S2R R3, SR_CTAID.X ;  /* 0x0000000000037919 */ /* 0x000ea20000002500 */
[----:B------:R-:W-:-:S04]  /*0060*/  ULDC UR18, c[0x0][0x280] ;  /* 0x0000a00000127ab9 */ /* 0x000fc80000000800 */
[----:B------:R-:W3:Y:S08]  /*0070*/  S2UR UR14, SR_CTAID.Y ;  /* 0x00000000000e79c3 */ /* 0x000ef00000002600 */
[----:B------:R-:W4:Y:S01]  /*0080*/  LDC.64 R20, c[0x0][0x210] ;  /* 0x00008400ff147b82 */ /* 0x000f220000000a00 */
[----:B0-----:R-:W-:Y:S01]  /*0090*/  SHF.R.U32.HI R4, RZ, 0x7, R2 ;  /* 0x00000007ff047819 */ /* 0x001fe20000011602 */
[----:B---3--:R-:W-:Y:S01]  /*00a0*/  UIMAD UR4, UR14, UR4, URZ ;  /* 0x000000040e0472a4 */ /* 0x008fe2000f8e023f */
[----:B------:R-:W-:-:S02]  /*00b0*/  LOP3.LUT R0, R2, 0x7f, RZ, 0xc0, !PT ;  /* 0x0000007f02007812 */ /* 0x000fc400078ec0ff */
[----:B------:R-:W-:Y:S01]  /*00c0*/  SGXT.U32 R4, R4, 0x1 ;  /* 0x000000010404781a */ /* 0x000fe20000000000 */
[----:B------:R-:W-:Y:S02]  /*00d0*/  USHF.L.U32 UR6, UR4, 0x1, URZ ;  /* 0x0000000104067899 */ /* 0x000fe4000800063f */
[----:B--2---:R-:W-:Y:S02]  /*00e0*/  IMAD R0, R3, 0x80, R0 ;  /* 0x0000008003007824 */ /* 0x004fe400078e0200 */
[----:B-1----:R-:W-:Y:S02]  /*00f0*/  IMAD R6, R4, R5, RZ ;  /* 0x0000000504067224 */ /* 0x002fe400078e02ff */
[----:B------:R-:W-:Y:S01]  /*0100*/  IMAD R3, R0, UR5, RZ ;  /* 0x0000000500037c24 */ /* 0x000fe2000f8e02ff */
[----:B------:R-:W-:Y:S02]  /*0110*/  UIMAD.WIDE UR4, UR4, 0x2, URZ ;  /* 0x00000002040478a5 */ /* 0x000fe4000f8e023f */
[----:B------:R-:W-:Y:S01]  /*0120*/  LEA R12, R5, R6, 0x1 ;  /* 0x00000006050c7211 */ /* 0x000fe200078e08ff */
[----:B------:R-:W-:-:S02]  /*0130*/  IMAD.SHL.U32 R7, R3, 0x2, RZ ;  /* 0x0000000203077824 */ /* 0x000fc400078e00ff */
[----:B------:R-:W-:-:S03]  /*0140*/  IMAD.HI R4, R3, 0x2, RZ ;  /* 0x0000000203047827 */ /* 0x000fc600078e02ff */
[----:B----4-:R-:W-:Y:S01]  /*0150*/  IADD3 R19, P0, P1, R7, UR6, R20 ;  /* 0x0000000607137c10 */ /* 0x010fe2000f91e014 */
[----:B------:R-:W-:-:S03]  /*0160*/  IMAD R16, R5, 0x2, R12 ;  /* 0x0000000205107824 */ /* 0x000fc600078e020c */
[----:B------:R-:W-:Y:S01]  /*0170*/  IADD3.X R21, R4, UR5, R21, P0, P1 ;  /* 0x0000000504157c10 */ /* 0x000fe200087e2415 */
[C---:B------:R-:W-:Y:S01]  /*0180*/  IMAD R20, R5.reuse, 0x2, R16 ;  /* 0x0000000205147824 */ /* 0x040fe200078e0210 */
[-C--:B------:R-:W-:Y:S02]  /*0190*/  LEA R10, P0, R6, R19.reuse, 0x1 ;  /* 0x00000013060a7211 */ /* 0x080fe400078008ff */
[----:B------:R-:W-:Y:S02]  /*01a0*/  LEA R8, P1, R12, R19, 0x1 ;  /* 0x000000130c087211 */ /* 0x000fe400078208ff */
[C---:B------:R-:W-:Y:S02]  /*01b0*/  LEA R4, R5.reuse, R20, 0x1 ;  /* 0x0000001405047211 */ /* 0x040fe400078e08ff */
[----:B------:R-:W-:Y:S02]  /*01c0*/  LEA.HI.X.SX32 R11, R6, R21, 0x1, P0 ;  /* 0x00000015060b7211 */ /* 0x000fe400000f0eff */
[----:B------:R-:W-:Y:S01]  /*01d0*/  LEA R14, P0, R16, R19, 0x1 ;  /* 0x00000013100e7211 */ /* 0x000fe200078008ff */
[C---:B------:R-:W-:Y:S01]  /*01e0*/  IMAD R18, R5.reuse, 0x2, R4 ;  /* 0x0000000205127824 */ /* 0x040fe200078e0204 */
[-C--:B------:R-:W-:Y:S01]  /*01f0*/  LEA.HI.X.SX32 R9, R12, R21.reuse, 0x1, P1 ;  /* 0x000000150c097211 */ /* 0x080fe200008f0eff */
[----:B------:R0:W2:Y:S01]  /*0200*/  LDG.E.U16 R3, desc[UR16][R10.64] ;  /* 0x000000100a037981 */ /* 0x0000a2000c1e1500 */
[----:B------:R-:W-:Y:S01]  /*0210*/  LEA.HI.X.SX32 R15, R16, R21, 0x1, P0 ;  /* 0x00000015100f7211 */ /* 0x000fe200000f0eff */
[----:B------:R-:W-:Y:S01]  /*0220*/  IMAD R22, R5, 0x2, R18 ;  /* 0x0000000205167824 */ /* 0x000fe200078e0212 */
[----:B------:R-:W-:-:S02]  /*0230*/  LEA R6, P0, R4, R19, 0x1 ;  /* 0x0000001304067211 */ /* 0x000fc400078008ff */
[----:B------:R-:W-:Y:S01]  /*0240*/  LEA R16, P1, R18, R19, 0x1 ;  /* 0x0000001312107211 */ /* 0x000fe200078208ff */
[----:B------:R1:W3:Y:S01]  /*0250*/  LDG.E.U16 R9, desc[UR16][R8.64] ;  /* 0x0000001008097981 */ /* 0x0002e2000c1e1500 */
[----:B------:R-:W-:Y:S02]  /*0260*/  LEA.HI.X.SX32 R7, R4, R21, 0x1, P0 ;  /* 0x0000001504077211 */ /* 0x000fe400000f0eff */
[----:B0-----:R-:W-:Y:S01]  /*0270*/  LEA R10, R5, R22, 0x1 ;  /* 0x00000016050a7211 */ /* 0x001fe200078e08ff */
[----:B------:R-:W4:Y:S01]  /*0280*/  LDG.E.U16 R14, desc[UR16][R14.64] ;  /* 0x000000100e0e7981 */ /* 0x000f22000c1e1500 */
[----:B------:R-:W-:Y:S02]  /*0290*/  LEA R12, P2, R22, R19, 0x1 ;  /* 0x00000013160c7211 */ /* 0x000fe400078408ff */
[----:B------:R-:W-:Y:S01]  /*02a0*/  LEA.HI.X.SX32 R17, R18, R21, 0x1, P1 ;  /* 0x0000001512117211 */ /* 0x000fe200008f0eff */
[----:B------:R0:W5:Y:S01]  /*02b0*/  LDG.E.U16 R7, desc[UR16][R6.64] ;  /* 0x0000001006077981 */ /* 0x000162000c1e1500 */
[----:B------:R-:W-:-:S02]  /*02c0*/  LEA R4, P0, R20, R19, 0x1 ;  /* 0x0000001314047211 */ /* 0x000fc400078008ff */
[----:B------:R-:W-:Y:S01]  /*02d0*/  LEA R18, P1, R10, R19, 0x1 ;  /* 0x000000130a127211 */ /* 0x000fe200078208ff */
[----:B------:R-:W4:Y:S01]  /*02e0*/  LDG.E.U16 R16, desc[UR16][R16.64] ;  /* 0x0000001010107981 */ /* 0x000f22000c1e1500 */
[-C--:B------:R-:W-:Y:S02]  /*02f0*/  LEA.HI.X.SX32 R13, R22, R21.reuse, 0x1, P2 ;  /* 0x00000015160d7211 */ /* 0x080fe400010f0eff */
[-C--:B------:R-:W-:Y:S02]  /*0300*/  LEA.HI.X.SX32 R5, R20, R21.reuse, 0x1, P0 ;  /* 0x0000001514057211 */ /* 0x080fe400000f0eff */
[----:B------:R-:W-:Y:S01]  /*0310*/  LEA.HI.X.SX32 R19, R10, R21, 0x1, P1 ;  /* 0x000000150a137211 */ /* 0x000fe200008f0eff */
[----:B------:R-:W4:Y:S04]  /*0320*/  LDG.E.U16 R12, desc[UR16][R12.64] ;  /* 0x000000100c0c7981 */ /* 0x000f28000c1e1500 */
[----:B------:R0:W4:Y:S04]  /*0330*/  LDG.E.U16 R10, desc[UR16][R4.64] ;  /* 0x00000010040a7981 */ /* 0x000128000c1e1500 */
[----:B------:R-:W4:Y:S01]  /*0340*/  LDG.E.U16 R18, desc[UR16][R18.64] ;  /* 0x0000001012127981 */ /* 0x000f22000c1e1500 */
[----:B------:R-:W0:Y:S01]  /*0350*/  S2UR UR15, SR_CgaCtaId ;  /* 0x00000000000f79c3 */ /* 0x000e220000008800 */
[----:B-1----:R-:W-:Y:S01]  /*0360*/  SHF.R.S32.HI R8, RZ, 0x7, R2 ;  /* 0x00000007ff087819 */ /* 0x002fe20000011402 */
[----:B------:R-:W-:-:S03]  /*0370*/  IMAD.SHL.U32 R11, R2, 0x2, RZ ;  /* 0x00000002020b7824 */ /* 0x000fc600078e00ff */
[----:B0-----:R-:W-:Y:S01]  /*0380*/  SGXT R6, R8, 0x1 ;  /* 0x000000010806781a */ /* 0x001fe20000000200 */
[----:B------:R-:W-:-:S03]  /*0390*/  UISETP.GE.AND UP0, UPT, UR18, 0x1, UPT ;  /* 0x000000011200788c */ /* 0x000fc6000bf06270 */
[----:B------:R-:W-:Y:S02]  /*03a0*/  LOP3.LUT R8, R6, 0x90, RZ, 0xc0, !PT ;  /* 0x0000009006087812 */ /* 0x000fe400078ec0ff */
[----:B------:R-:W-:Y:S02]  /*03b0*/  LOP3.LUT R6, R2, 0x40, RZ, 0xc0, !PT ;  /* 0x0000004002067812 */ /* 0x000fe400078ec0ff */
[----:B------:R-:W-:Y:S01]  /*03c0*/  LOP3.LUT R15, R8, 0x7e, R11, 0x78, !PT ;  /* 0x0000007e080f7812 */ /* 0x000fe200078e780b */
[----:B------:R-:W-:Y:S01]  /*03d0*/  UMOV UR4, 0x400 ;  /* 0x0000040000047882 */ /* 0x000fe20000000000 */
[----:B------:R-:W-:-:S03]  /*03e0*/  PLOP3.LUT P0, PT, PT, PT, UP0, 0x80, 0x0 ;  /* 0x000000000000781c */ /* 0x000fc60003f0f008 */
[----:B------:R-:W-:Y:S01]  /*03f0*/  IMAD R4, R6, 0x20, R15 ;  /* 0x0000002006047824 */ /* 0x000fe200078e020f */
[----:B------:R-:W-:-:S04]  /*0400*/  ULEA UR15, UR15, UR4, 0x18 ;  /* 0x000000040f0f7291 */ /* 0x000fc8000f8ec03f */
[C---:B------:R-:W-:Y:S02]  /*0410*/  LOP3.LUT R13, R4.reuse, 0x20, RZ, 0x3c, !PT ;  /* 0x00000020040d7812 */ /* 0x040fe400078e3cff */
[C---:B------:R-:W-:Y:S02]  /*0420*/  LOP3.LUT R15, R4.reuse, 0x40, RZ, 0x3c, !PT ;  /* 0x00000040040f7812 */ /* 0x040fe400078e3cff */
[----:B------:R-:W-:Y:S01]  /*0430*/  LOP3.LUT R17, R4, 0x60, RZ, 0x3c, !PT ;  /* 0x0000006004117812 */ /* 0x000fe200078e3cff */
[----:B------:R-:W-:Y:S01]  /*0440*/  IMAD.MOV.U32 R5, RZ, RZ, 0x3f800000 ;  /* 0x3f800000ff057424 */ /* 0x000fe200078e00ff */
[----:B------:R-:W-:Y:S02]  /*0450*/  MOV R8, 0xff800000 ;  /* 0xff80000000087802 */ /* 0x000fe40000000f00 */
[----:B------:R-:W-:Y:S02]  /*0460*/  CS2R R32, SRZ ;  /* 0x0000000000207805 */ /* 0x000fe4000001ff00 */
[----:B------:R-:W-:-:S02]  /*0470*/  CS2R R34, SRZ ;  /* 0x0000000000227805 */ /* 0x000fc4000001ff00 */
[----:B------:R-:W-:Y:S02]  /*0480*/  CS2R R36, SRZ ;  /* 0x0000000000247805 */ /* 0x000fe4000001ff00 */
[----:B------:R-:W-:Y:S01]  /*0490*/  CS2R R38, SRZ ;  /* 0x0000000000267805 */ /* 0x000fe2000001ff00 */
[----:B--2---:R-:W-:Y:S04]  /*04a0*/  STS.U16 [R4+UR15], R3 ;  /* 0x0000000304007988 */ /* 0x004fe8000800040f */
[----:B-----5:R0:W-:Y:S04]  /*04b0*/  STS.U16 [R4+UR15+0x400], R7 ;  /* 0x0004000704007988 */ /* 0x0201e8000800040f */
[----:B---3--:R1:W-:Y:S04]  /*04c0*/  STS.U16 [R13+UR15+0x100], R9 ;  /* 0x000100090d007988 */ /* 0x0083e8000800040f */
[----:B----4-:R1:W-:Y:S04]  /*04d0*/  STS.U16 [R13+UR15+0x500], R16 ;  /* 0x000500100d007988 */ /* 0x0103e8000800040f */
[----:B------:R1:W-:Y:S04]  /*04e0*/  STS.U16 [R15+UR15+0x200], R14 ;  /* 0x0002000e0f007988 */ /* 0x0003e8000800040f */
[----:B------:R1:W-:Y:S01]  /*04f0*/  STS.U16 [R15+UR15+0x600], R12 ;  /* 0x0006000c0f007988 */ /* 0x0003e2000800040f */
[----:B0-----:R-:W-:-:S03]  /*0500*/  IMAD.MOV.U32 R4, RZ, RZ, 0x3f800000 ;  /* 0x3f800000ff047424 */ /* 0x001fc600078e00ff */
[----:B------:R1:W-:Y:S01]  /*0510*/  STS.U16 [R17+UR15+0x300], R10 ;  /* 0x0003000a11007988 */ /* 0x0003e2000800040f */
[----:B------:R-:W-:-:S03]  /*0520*/  MOV R3, 0xff800000 ;  /* 0xff80000000037802 */ /* 0x000fc60000000f00 */
[----:B------:R1:W-:Y:S01]  /*0530*/  STS.U16 [R17+UR15+0x700], R18 ;  /* 0x0007001211007988 */ /* 0x0003e2000800040f */
[----:B------:R-:W-:Y:S05]  /*0540*/  @!P0 BRA `(.L_x_0) ;  /* 0x0000000800c48947 */ /* 0x000fea0003800000 */
[----:B------:R-:W-:Y:S01]  /*0550*/  LOP3.LUT R3, R2, 0xf, RZ, 0xc0, !PT ;  /* 0x0000000f02037812 */ /* 0x000fe200078ec0ff */
[----:B------:R-:W-:Y:S01]  /*0560*/  ULDC.64 UR6, c[0x0][0x250] ;  /* 0x0000940000067ab9 */ /* 0x000fe20000000a00 */
[----:B------:R-:W-:Y:S01]  /*0570*/  ULDC UR4, c[0x0][0x258] ;  /* 0x0000960000047ab9 */ /* 0x000fe20000000800 */
[----:B------:R-:W-:Y:S01]  /*0580*/  UIMAD UR6, UR14, UR6, URZ ;  /* 0x000000060e0672a4 */ /* 0x000fe2000f8e023f */
[----:B------:R-:W-:Y:S01]  /*0590*/  ISETP.NE.U32.AND P0, PT, R6, RZ, PT ;  /* 0x000000ff0600720c */ /* 0x000fe20003f05070 */
[----:B------:R-:W-:Y:S01]  /*05a0*/  IMAD R4, R3, UR4, RZ ;  /* 0x0000000403047c24 */ /* 0x000fe2000f8e02ff */
[----:B------:R-:W-:Y:S01]  /*05b0*/  ULDC.64 UR12, c[0x0][0x260] ;  /* 0x00009800000c7ab9 */ /* 0x000fe20000000a00 */
[----:B------:R-:W-:Y:S01]  /*05c0*/  USHF.L.U32 UR4, UR6, 0x1, URZ ;  /* 0x0000000106047899 */ /* 0x000fe2000800063f */
[----:B------:R-:W-:Y:S01]  /*05d0*/  CS2R R32, SRZ ;  /* 0x0000000000207805 */ /* 0x000fe2000001ff00 */
[C---:B------:R-:W-:Y:S01]  /*05e0*/  IMAD.SHL.U32 R5, R4.reuse, 0x2, RZ ;  /* 0x0000000204057824 */ /* 0x040fe200078e00ff */
[----:B------:R-:W-:Y:S01]  /*05f0*/  UIMAD UR12, UR14, UR12, URZ ;  /* 0x0000000c0e0c72a4 */ /* 0x000fe2000f8e023f */
[----:B------:R-:W-:Y:S01]  /*0600*/  IMAD.HI R4, R4, 0x2, RZ ;  /* 0x0000000204047827 */ /* 0x000fe200078e02ff */
[----:B------:R-:W-:Y:S01]  /*0610*/  ULDC.64 UR8, c[0x0][0x218] ;  /* 0x0000860000087ab9 */ /* 0x000fe20000000a00 */
[----:B------:R-:W-:Y:S01]  /*0620*/  ULDC.64 UR10, c[0x0][0x220] ;  /* 0x00008800000a7ab9 */ /* 0x000fe20000000a00 */
[----:B------:R-:W-:Y:S01]  /*0630*/  CS2R R34, SRZ ;  /* 0x0000000000227805 */ /* 0x000fe2000001ff00 */
[----:B------:R-:W-:Y:S01]  /*0640*/  IMAD.U32 R8, RZ, RZ, UR4 ;  /* 0x00000004ff087e24 */ /* 0x000fe2000f8e00ff */
[----:B------:R-:W-:Y:S01]  /*0650*/  UIMAD.WIDE UR4, UR6, 0x2, URZ ;  /* 0x00000002060478a5 */ /* 0x000fe2000f8e023f */
[----:B------:R-:W-:Y:S01]  /*0660*/  CS2R R36, SRZ ;  /* 0x0000000000247805 */ /* 0x000fe2000001ff00 */
[----:B------:R-:W-:Y:S01]  /*0670*/  USHF.L.U32 UR6, UR12, 0x1, URZ ;  /* 0x000000010c067899 */ /* 0x000fe2000800063f */
[----:B------:R-:W-:-:S02]  /*0680*/  CS2R R38, SRZ ;  /* 0x0000000000267805 */ /* 0x000fc4000001ff00 */
[----:B-1----:R-:W-:Y:S01]  /*0690*/  IADD3 R13, P1, P2, R5, UR8, R8 ;  /* 0x00000008050d7c10 */ /* 0x002fe2000fa3e008 */
[----:B------:R-:W-:Y:S01]  /*06a0*/  IMAD R5, R3, UR13, RZ ;  /* 0x0000000d03057c24 */ /* 0x000fe2000f8e02ff */
[----:B------:R-:W-:Y:S01]  /*06b0*/  SHF.R.U32.HI R8, RZ, 0x4, R2 ;  /* 0x00000004ff087819 */ /* 0x000fe20000011602 */
[----:B------:R-:W-:Y:S01]  /*06c0*/  IMAD.U32 R7, RZ, RZ, UR5 ;  /* 0x00000005ff077e24 */ /* 0x000fe2000f8e00ff */
[----:B------:R-:W-:Y:S01]  /*06d0*/  UIMAD.WIDE UR4, UR12, 0x2, URZ ;  /* 0x000000020c0478a5 */ /* 0x000fe2000f8e023f */
[----:B------:R-:W-:Y:S01]  /*06e0*/  IMAD.U32 R12, RZ, RZ, UR6 ;  /* 0x00000006ff0c7e24 */ /* 0x000fe2000f8e00ff */
[C---:B------:R-:W-:Y:S01]  /*06f0*/  SHF.L.U32 R3, R5.reuse, 0x1, RZ ;  /* 0x0000000105037819 */ /* 0x040fe200000006ff */
[----:B------:R-:W-:Y:S01]  /*0700*/  IMAD.HI R5, R5, 0x2, RZ ;  /* 0x0000000205057827 */ /* 0x000fe200078e02ff */
[----:B------:R-:W-:Y:S01]  /*0710*/  UIADD3 UR6, UR15, 0x1000, URZ ;  /* 0x000010000f067890 */ /* 0x000fe2000fffe03f */
[----:B------:R-:W-:Y:S01]  /*0720*/  IADD3.X R7, R4, UR9, R7, P1, P2 ;  /* 0x0000000904077c10 */ /* 0x000fe20008fe4407 */
[----:B------:R-:W-:Y:S01]  /*0730*/  ULDC UR19, c[0x0][0x238] ;  /* 0x00008e0000137ab9 */ /* 0x000fe20000000800 */
[----:B------:R-:W-:Y:S01]  /*0740*/  IADD3 R12, P3, P4, R3, UR10, R12 ;  /* 0x0000000a030c7c10 */ /* 0x000fe2000fc7e00c */
[----:B------:R-:W-:Y:S01]  /*0750*/  ULDC UR4, c[0x0][0x268] ;  /* 0x00009a0000047ab9 */ /* 0x000fe20000000800 */
[----:B------:R-:W-:Y:S01]  /*0760*/  SGXT.U32 R3, R8, 0x4 ;  /* 0x000000040803781a */ /* 0x000fe20000000000 */
[----:B------:R-:W-:Y:S01]  /*0770*/  USHF.R.U32.HI UR6, URZ, 0x4, UR6 ;  /* 0x000000043f067899 */ /* 0x000fe20008011606 */
[----:B------:R-:W-:Y:S01]  /*0780*/  MOV R6, UR5 ;  /* 0x0000000500067c02 */ /* 0x000fe20008000f00 */
[----:B------:R-:W-:Y:S01]  /*0790*/  UMOV UR5, URZ ;  /* 0x0000003f00057c82 */ /* 0x000fe20008000000 */
[----:B------:R-:W-:Y:S01]  /*07a0*/  SEL R4, RZ, 0x90, !P0 ;  /* 0x00000090ff047807 */ /* 0x000fe20004000000 */
[----:B------:R-:W-:Y:S01]  /*07b0*/  IMAD R10, R3, UR7, RZ ;  /* 0x00000007030a7c24 */ /* 0x000fe2000f8e02ff */
[----:B------:R-:W-:Y:S01]  /*07c0*/  IADD3.X R6, R5, UR11, R6, P3, P4 ;  /* 0x0000000b05067c10 */ /* 0x000fe20009fe8406 */
[----:B------:R-:W-:Y:S01]  /*07d0*/  IMAD R3, R3, UR4, RZ ;  /* 0x0000000403037c24 */ /* 0x000fe2000f8e02ff */
[----:B------:R-:W-:Y:S01]  /*07e0*/  SHF.R.U32.HI R5, RZ, 0x5, R2 ;  /* 0x00000005ff057819 */ /* 0x000fe20000011602 */
[----:B------:R-:W-:Y:S01]  /*07f0*/  USGXT.U32 UR10, UR6, 0xe ;  /* 0x0000000e060a789a */ /* 0x000fe20008000000 */
[----:B------:R-:W-:Y:S01]  /*0800*/  LEA R13, P0, R10, R13, 0x1 ;  /* 0x0000000d0a0d7211 */ /* 0x000fe200078008ff */
[----:B------:R-:W-:Y:S01]  /*0810*/  UMOV UR4, URZ ;  /* 0x0000003f00047c82 */ /* 0x000fe20008000000 */
[----:B------:R-:W-:Y:S01]  /*0820*/  LEA R12, P1, R3, R12, 0x1 ;  /* 0x0000000c030c7211 */ /* 0x000fe200078208ff */
[----:B------:R-:W-:Y:S01]  /*0830*/  UMOV UR6, URZ ;  /* 0x0000003f00067c82 */ /* 0x000fe20008000000 */
[----:B------:R-:W-:Y:S01]  /*0840*/  R2UR UR12, R5 ;  /* 0x00000000050c72ca */ /* 0x000fe200000e0000 */
[----:B------:R-:W-:Y:S01]  /*0850*/  IMAD.MOV.U32 R5, RZ, RZ, 0x3f800000 ;  /* 0x3f800000ff057424 */ /* 0x000fe200078e00ff */
[----:B------:R-:W-:Y:S01]  /*0860*/  LOP3.LUT R11, R4, 0x17e, R11, 0x78, !PT ;  /* 0x0000017e040b7812 */ /* 0x000fe200078e780b */
[----:B------:R-:W-:Y:S01]  /*0870*/  IMAD.MOV.U32 R4, RZ, RZ, 0x3f800000 ;  /* 0x3f800000ff047424 */ /* 0x000fe200078e00ff */
[----:B------:R-:W-:Y:S01]  /*0880*/  LEA.HI.X.SX32 R10, R10, R7, 0x1, P0 ;  /* 0x000000070a0a7211 */ /* 0x000fe200000f0eff */
[----:B------:R-:W-:Y:S01]  /*0890*/  UMOV UR11, 0xc0000010 ;  /* 0xc0000010000b7882 */ /* 0x000fe20000000000 */
[----:B------:R-:W-:Y:S01]  /*08a0*/  LEA.HI.X.SX32 R9, R3, R6, 0x1, P1 ;  /* 0x0000000603097211 */ /* 0x000fe200008f0eff */
[----:B------:R-:W-:Y:S01]  /*08b0*/  IMAD.MOV.U32 R6, RZ, RZ, -0x800000 ;  /* 0xff800000ff067424 */ /* 0x000fe200078e00ff */
[----:B------:R-:W-:-:S07]  /*08c0*/  MOV R7, 0xff800000 ;  /* 0xff80000000077802 */ /* 0x000fce0000000f00 */
.L_x_1:
[----:B------:R-:W-:Y:S01]  /*08d0*/  IMAD.U32 R14, RZ, RZ, UR4 ;  /* 0x00000004ff0e7e24 */ /* 0x000fe2000f8e00ff */
[----:B------:R-:W-:-:S04]  /*08e0*/  MOV R3, UR4 ;  /* 0x0000000400037c02 */ /* 0x000fc80008000f00 */
[----:B------:R-:W-:-:S04]  /*08f0*/  LEA R14, P0, R14, R13, 0x1 ;  /* 0x0000000d0e0e7211 */ /* 0x000fc800078008ff */
[----:B------:R-:W-:-:S05]  /*0900*/  LEA.HI.X.SX32 R15, R3, R10, 0x1, P0 ;  /* 0x0000000a030f7211 */ /* 0x000fca00000f0eff */
[----:B------:R-:W2:Y:S01]  /*0910*/  LDG.E.U16 R14, desc[UR16][R14.64] ;  /* 0x000000100e0e7981 */ /* 0x000ea2000c1e1500 */
[----:B------:R-:W-:Y:S02]  /*0920*/  IMAD.U32 R17, RZ, RZ, UR5 ;  /* 0x00000005ff117e24 */ /* 0x000fe4000f8e00ff */
[----:B------:R-:W-:Y:S01]  /*0930*/  IMAD.U32 R8, RZ, RZ, UR5 ;  /* 0x00000005ff087e24 */ /* 0x000fe2000f8e00ff */
[----:B------:R-:W-:Y:S02]  /*0940*/  BAR.SYNC.DEFER_BLOCKING 0x0 ;  /* 0x0000000000007b1d */ /* 0x000fe40000010000 */
[----:B------:R-:W-:-:S04]  /*0950*/  LEA R16, P0, R17, R12, 0x1 ;  /* 0x0000000c11107211 */ /* 0x000fc800078008ff */
[----:B------:R-:W-:Y:S01]  /*0960*/  LEA.HI.X.SX32 R17, R8, R9, 0x1, P0 ;  /* 0x0000000908117211 */ /* 0x000fe200000f0eff */
[----:B------:R-:W-:-:S04]  /*0970*/  USHF.L.U32 UR8, UR12, 0x5, URZ ;  /* 0x000000050c087899 */ /* 0x000fc8000800063f */
[----:B------:R-:W-:-:S04]  /*0980*/  ULOP3.LUT UR8, UR8, 0x80, URZ, 0xc0, !UPT ;  /* 0x0000008008087892 */ /* 0x000fc8000f8ec03f */
[----:B------:R-:W-:-:S04]  /*0990*/  ULEA.HI UR8, UR15, UR8, URZ, 0x1c ;  /* 0x000000080f087291 */ /* 0x000fc8000f8fe03f */
[----:B------:R-:W-:Y:S01]  /*09a0*/  ULOP3.LUT UR8, UR8, 0x3fff, URZ, 0xc0, !UPT ;  /* 0x00003fff08087892 */ /* 0x000fe2000f8ec03f */
[----:B------:R-:W-:Y:S01]  /*09b0*/  UMOV UR9, 0x40000040 ;  /* 0x4000004000097882 */ /* 0x000fe20000000000 */
[----:B--2---:R-:W-:Y:S01]  /*09c0*/  STS.U16 [R11+UR15+0x1000], R14 ;  /* 0x0010000e0b007988 */ /* 0x004fe2000800040f */
[----:B------:R0:W-:Y:S06]  /*09d0*/  MEMBAR.ALL.CTA ;  /* 0x0000000000007992 */ /* 0x0001ec0000008000 */
[----:B0-----:R-:W0:Y:S02]  /*09e0*/  FENCE.VIEW.ASYNC.S ;  /* 0x00000000000073c6 */ /* 0x001e240000000000 */
[----:B0-----:R-:W-:Y:S06]  /*09f0*/  BAR.SYNC.DEFER_BLOCKING 0x0 ;  /* 0x0000000000007b1d */ /* 0x001fec0000010000 */
[----:B------:R-:W2:Y:S01]  /*0a00*/  LDG.E.U16 R16, desc[UR16][R16.64] ;  /* 0x0000001010107981 */ /* 0x000ea2000c1e1500 */
[----:B------:R-:W-:Y:S01]  /*0a10*/  WARPGROUP.ARRIVE ;  /* 0x00000000000079c5 */ /* 0x000fe20000000000 */
[----:B------:R-:W-:-:S02]  /*0a20*/  UIADD3 UR6, UR6, 0x10, URZ ;  /* 0x0000001006067890 */ /* 0x000fc4000fffe03f */
[----:B------:R-:W-:Y:S02]  /*0a30*/  ULEA UR4, UR7, UR4, 0x4 ;  /* 0x0000000407047291 */ /* 0x000fe4000f8e203f */
[----:B------:R-:W-:Y:S01]  /*0a40*/  UISETP.GE.AND UP0, UPT, UR6, UR18, UPT ;  /* 0x000000120600728c */ /* 0x000fe2000bf06270 */
[----:B------:R-:W-:Y:S01]  /*0a50*/  HGMMA.64x16x16.F32.BF16 R24, gdesc[UR8].tnspA, RZ, !UPT, gsb0 ;  /* 0x20200000081879f0 */ /* 0x000fe2000c0018ff */
[----:B------:R-:W-:-:S04]  /*0a60*/  ULEA UR5, UR13, UR5, 0x4 ;  /* 0x000000050d057291 */ /* 0x000fc8000f8e203f */
[----:B------:R-:W-:Y:S01]  /*0a70*/  PLOP3.LUT P0, PT, PT, PT, UP0, 0x80, 0x0 ;  /* 0x000000000000781c */ /* 0x000fe20003f0f008 */
[----:B------:R-:W-:Y:S02]  /*0a80*/  WARPGROUP.DEPBAR.LE gsb0, 0x0 ;  /* 0x00008000000079c5 */ /* 0x000fe40000010000 */
[----:B------:R-:W-:Y:S01]  /*0a90*/  FMUL R3, R24, UR19 ;  /* 0x0000001318037c20 */ /* 0x000fe20008400000 */
[----:B------:R-:W-:Y:S01]  /*0aa0*/  FMUL R8, R25, UR19 ;  /* 0x0000001319087c20 */ /* 0x000fe20008400000 */
[----:B------:R-:W-:Y:S04]  /*0ab0*/  BAR.SYNC.DEFER_BLOCKING 0x0 ;  /* 0x0000000000007b1d */ /* 0x000fe80000010000 */
[----:B------:R-:W-:Y:S01]  /*0ac0*/  FMNMX R8, R3, R8, !PT ;  /* 0x0000000803087209 */ /* 0x000fe20007800000 */
[----:B------:R-:W-:-:S05]  /*0ad0*/  FMUL R3, R28, UR19 ;  /* 0x000000131c037c20 */ /* 0x000fca0008400000 */
[----:B------:R-:W-:Y:S01]  /*0ae0*/  FMNMX R8, R3, R8, !PT ;  /* 0x0000000803087209 */ /* 0x000fe20007800000 */
[----:B------:R-:W-:-:S05]  /*0af0*/  FMUL R3, R29, UR19 ;  /* 0x000000131d037c20 */ /* 0x000fca0008400000 */
[----:B------:R-:W-:-:S05]  /*0b00*/  FMNMX R3, R3, R8, !PT ;  /* 0x0000000803037209 */ /* 0x000fca0007800000 */
[----:B------:R-:W0:Y:S02]  /*0b10*/  SHFL.BFLY PT, R8, R3, 0x2, 0x1f ;  /* 0x0c401f0003087f89 */ /* 0x000e2400000e0000 */
[----:B0-----:R-:W-:-:S05]  /*0b20*/  FMNMX R14, R3, R8, !PT ;  /* 0x00000008030e7209 */ /* 0x001fca0007800000 */
[----:B------:R-:W0:Y:S02]  /*0b30*/  SHFL.BFLY PT, R15, R14, 0x1, 0x1f ;  /* 0x0c201f000e0f7f89 */ /* 0x000e2400000e0000 */
[----:B0-----:R-:W-:-:S04]  /*0b40*/  FMNMX R15, R14, R15, !PT ;  /* 0x0000000f0e0f7209 */ /* 0x001fc80007800000 */
[----:B------:R-:W-:-:S05]  /*0b50*/  FMNMX R8, R15, R6, !PT ;  /* 0x000000060f087209 */ /* 0x000fca0007800000 */
[--C-:B------:R-:W-:Y:S01]  /*0b60*/  FFMA R25, R25, UR19, -R8.reuse ;  /* 0x0000001319197c23 */ /* 0x100fe20008000808 */
[--C-:B------:R-:W-:Y:S01]  /*0b70*/  FFMA R24, R24, UR19, -R8.reuse ;  /* 0x0000001318187c23 */ /* 0x100fe20008000808 */
[--C-:B------:R-:W-:Y:S01]  /*0b80*/  FFMA R28, R28, UR19, -R8.reuse ;  /* 0x000000131c1c7c23 */ /* 0x100fe20008000808 */
[----:B------:R-:W-:Y:S01]  /*0b90*/  FFMA R29, R29, UR19, -R8 ;  /* 0x000000131d1d7c23 */ /* 0x000fe20008000808 */
[----:B------:R-:W-:Y:S01]  /*0ba0*/  FMUL R25, R25, 1.4426950216293334961 ;  /* 0x3fb8aa3b19197820 */ /* 0x000fe20000400000 */
[----:B------:R-:W-:Y:S01]  /*0bb0*/  FMUL R24, R24, 1.4426950216293334961 ;  /* 0x3fb8aa3b18187820 */ /* 0x000fe20000400000 */
[----:B------:R-:W-:Y:S01]  /*0bc0*/  FMUL R28, R28, 1.4426950216293334961 ;  /* 0x3fb8aa3b1c1c7820 */ /* 0x000fe20000400000 */
[----:B------:R-:W-:Y:S02]  /*0bd0*/  FMUL R29, R29, 1.4426950216293334961 ;  /* 0x3fb8aa3b1d1d7820 */ /* 0x000fe40000400000 */
[----:B------:R-:W-:Y:S08]  /*0be0*/  MUFU.EX2 R40, R24 ;  /* 0x0000001800287308 */ /* 0x000ff00000000800 */
[----:B------:R-:W0:Y:S08]  /*0bf0*/  MUFU.EX2 R25, R25 ;  /* 0x0000001900197308 */ /* 0x000e300000000800 */
[----:B------:R-:W1:Y:S08]  /*0c00*/  MUFU.EX2 R28, R28 ;  /* 0x0000001c001c7308 */ /* 0x000e700000000800 */
[----:B------:R-:W3:Y:S01]  /*0c10*/  MUFU.EX2 R29, R29 ;  /* 0x0000001d001d7308 */ /* 0x000ee20000000800 */
[----:B0-----:R-:W-:Y:S01]  /*0c20*/  FADD R3, R40, R25 ;  /* 0x0000001928037221 */ /* 0x001fe20000000000 */
[----:B------:R-:W-:-:S03]  /*0c30*/  F2FP.BF16.F32.PACK_AB R40, R25, R40 ;  /* 0x000000281928723e */ /* 0x000fc600000010ff */
[----:B-1----:R-:W-:Y:S01]  /*0c40*/  FADD R14, R28, R3 ;  /* 0x000000031c0e7221 */ /* 0x002fe20000000000 */
[----:B------:R-:W-:-:S03]  /*0c50*/  FADD R3, -R8, R6 ;  /* 0x0000000608037221 */ /* 0x000fc60000000100 */
[C---:B---3--:R-:W-:Y:S01]  /*0c60*/  FADD R15, R29.reuse, R14 ;  /* 0x0000000e1d0f7221 */ /* 0x048fe20000000000 */
[----:B------:R-:W-:-:S04]  /*0c70*/  F2FP.BF16.F32.PACK_AB R42, R29, R28 ;  /* 0x0000001c1d2a723e */ /* 0x000fc800000010ff */
[----:B------:R-:W0:Y:S04]  /*0c80*/  SHFL.BFLY PT, R14, R15, 0x2, 0x1f ;  /* 0x0c401f000f0e7f89 */ /* 0x000e2800000e0000 */
[----:B--2---:R0:W-:Y:S01]  /*0c90*/  STS.U16 [R11+UR15+0x1000], R16 ;  /* 0x001000100b007988 */ /* 0x0041e2000800040f */
[----:B------:R1:W-:Y:S06]  /*0ca0*/  MEMBAR.ALL.CTA ;  /* 0x0000000000007992 */ /* 0x0003ec0000008000 */
[----:B-1----:R-:W1:Y:S01]  /*0cb0*/  FENCE.VIEW.ASYNC.S ;  /* 0x00000000000073c6 */ /* 0x002e620000000000 */
[----:B0-----:R-:W-:Y:S01]  /*0cc0*/  FADD R16, R15, R14 ;  /* 0x0000000e0f107221 */ /* 0x001fe20000000000 */
[----:B------:R-:W-:-:S04]  /*0cd0*/  FMUL R14, R3, 1.4426950216293334961 ;  /* 0x3fb8aa3b030e7820 */ /* 0x000fc80000400000 */
[----:B-1----:R-:W0:Y:S01]  /*0ce0*/  SHFL.BFLY PT, R17, R16, 0x1, 0x1f ;  /* 0x0c201f0010117f89 */ /* 0x002e2200000e0000 */
[----:B------:R-:W1:Y:S02]  /*0cf0*/  MUFU.EX2 R3, R14 ;  /* 0x0000000e00037308 */ /* 0x000e640000000800 */
[-C--:B-1----:R-:W-:Y:S01]  /*0d00*/  FMUL R32, R32, R3.reuse ;  /* 0x0000000320207220 */ /* 0x082fe20000400000 */
[-C--:B------:R-:W-:Y:S01]  /*0d10*/  FMUL R33, R33, R3.reuse ;  /* 0x0000000321217220 */ /* 0x080fe20000400000 */
[-C--:B------:R-:W-:Y:S01]  /*0d20*/  FMUL R36, R36, R3.reuse ;  /* 0x0000000324247220 */ /* 0x080fe20000400000 */
[----:B------:R-:W-:Y:S01]  /*0d30*/  FMUL R37, R37, R3 ;  /* 0x0000000325257220 */ /* 0x000fe20000400000 */
[----:B0-----:R-:W-:-:S04]  /*0d40*/  FADD R6, R16, R17 ;  /* 0x0000001110067221 */ /* 0x001fc80000000000 */
[----:B------:R-:W-:Y:S01]  /*0d50*/  FFMA R4, R3, R4, R6 ;  /* 0x0000000403047223 */ /* 0x000fe20000000006 */
[----:B------:R-:W-:Y:S01]  /*0d60*/  FMUL R3, R26, UR19 ;  /* 0x000000131a037c20 */ /* 0x000fe20008400000 */
[----:B------:R-:W-:-:S05]  /*0d70*/  FMUL R6, R27, UR19 ;  /* 0x000000131b067c20 */ /* 0x000fca0008400000 */
        /* <DEDUP_REMOVED lines=17> */
[----:B------:R-:W-:-:S03]  /*0e90*/  FMUL R31, R31, 1.4426950216293334961 ;  /* 0x3fb8aa3b1f1f7820 */ /* 0x000fc60000400000 */
[----:B------:R-:W-:Y:S08]  /*0ea0*/  MUFU.EX2 R26, R26 ;  /* 0x0000001a001a7308 */ /* 0x000ff00000000800 */
[----:B------:R-:W0:Y:S08]  /*0eb0*/  MUFU.EX2 R27, R27 ;  /* 0x0000001b001b7308 */ /* 0x000e300000000800 */
[----:B------:R-:W1:Y:S08]  /*0ec0*/  MUFU.EX2 R30, R30 ;  /* 0x0000001e001e7308 */ /* 0x000e700000000800 */
[----:B------:R-:W2:Y:S01]  /*0ed0*/  MUFU.EX2 R31, R31 ;  /* 0x0000001f001f7308 */ /* 0x000ea20000000800 */
[----:B0-----:R-:W-:Y:S01]  /*0ee0*/  FADD R15, R26, R27 ;  /* 0x0000001b1a0f7221 */ /* 0x001fe20000000000 */
[----:B------:R-:W-:-:S03]  /*0ef0*/  F2FP.BF16.F32.PACK_AB R41, R27, R26 ;  /* 0x0000001a1b29723e */ /* 0x000fc600000010ff */
[----:B-1----:R-:W-:-:S04]  /*0f00*/  FADD R6, R30, R15 ;  /* 0x0000000f1e067221 */ /* 0x002fc80000000000 */
[----:B--2---:R-:W-:Y:S01]  /*0f10*/  FADD R14, R31, R6 ;  /* 0x000000061f0e7221 */ /* 0x004fe20000000000 */
[----:B------:R-:W-:Y:S01]  /*0f20*/  FADD R6, -R3, R7 ;  /* 0x0000000703067221 */ /* 0x000fe20000000100 */
[----:B------:R-:W-:-:S03]  /*0f30*/  F2FP.BF16.F32.PACK_AB R43, R31, R30 ;  /* 0x0000001e1f2b723e */ /* 0x000fc600000010ff */
[----:B------:R-:W-:Y:S01]  /*0f40*/  FMUL R6, R6, 1.4426950216293334961 ;  /* 0x3fb8aa3b06067820 */ /* 0x000fe20000400000 */
[----:B------:R-:W0:Y:S05]  /*0f50*/  SHFL.BFLY PT, R7, R14, 0x2, 0x1f ;  /* 0x0c401f000e077f89 */ /* 0x000e2a00000e0000 */
[----:B------:R-:W1:Y:S02]  /*0f60*/  MUFU.EX2 R6, R6 ;  /* 0x0000000600067308 */ /* 0x000e640000000800 */
[-C--:B-1----:R-:W-:Y:S01]  /*0f70*/  FMUL R34, R34, R6.reuse ;  /* 0x0000000622227220 */ /* 0x082fe20000400000 */
[-C--:B------:R-:W-:Y:S01]  /*0f80*/  FMUL R35, R35, R6.reuse ;  /* 0x0000000623237220 */ /* 0x080fe20000400000 */
[-C--:B------:R-:W-:Y:S01]  /*0f90*/  FMUL R38, R38, R6.reuse ;  /* 0x0000000626267220 */ /* 0x080fe20000400000 */
[----:B------:R-:W-:Y:S01]  /*0fa0*/  FMUL R39, R39, R6 ;  /* 0x0000000627277220 */ /* 0x000fe20000400000 */
[----:B------:R-:W-:Y:S01]  /*0fb0*/  BAR.SYNC.DEFER_BLOCKING 0x0 ;  /* 0x0000000000007b1d */ /* 0x000fe20000010000 */
[----:B0-----:R-:W-:-:S05]  /*0fc0*/  FADD R7, R14, R7 ;  /* 0x000000070e077221 */ /* 0x001fca0000000000 */
[----:B------:R-:W0:Y:S01]  /*0fd0*/  SHFL.BFLY PT, R14, R7, 0x1, 0x1f ;  /* 0x0c201f00070e7f89 */ /* 0x000e2200000e0000 */
[----:B------:R-:W-:-:S06]  /*0fe0*/  WARPGROUP.ARRIVE ;  /* 0x00000000000079c5 */ /* 0x000fcc0000000000 */
[----:B------:R-:W-:Y:S01]  /*0ff0*/  HGMMA.64x16x16.F32.BF16 R32, R40, gdesc[UR8], R32, gsb0 ;  /* 0x0020000828207df0 */ /* 0x000fe20008001820 */
[----:B0-----:R-:W-:Y:S01]  /*1000*/  FADD R15, R7, R14 ;  /* 0x0000000e070f7221 */ /* 0x001fe20000000000 */
[----:B------:R-:W-:-:S03]  /*1010*/  IMAD.MOV.U32 R7, RZ, RZ, R3 ;  /* 0x000000ffff077224 */ /* 0x000fc600078e0003 */
[----:B------:R-:W-:Y:S01]  /*1020*/  FFMA R5, R6, R5, R15 ;  /* 0x0000000506057223 */ /* 0x000fe2000000000f */
[----:B------:R-:W-:Y:S01]  /*1030*/  MOV R6, R8 ;  /* 0x0000000800067202 */ /* 0x000fe20000000f00 */
[----:B------:R-:W-:Y:S02]  /*1040*/  WARPGROUP.DEPBAR.LE gsb0, 0x0 ;  /* 0x00008000000079c5 */ /* 0x000fe40000010000 */
[----:B------:R-:W-:Y:S05]  /*1050*/  @!P0 BRA `(.L_x_1) ;  /* 0xfffffff8001c8947 */ /* 0x000fea000383ffff */
.L_x_0:
[----:B------:R-:W-:Y:S01]  /*1060*/  FMUL R7, R38, 0.25 ;  /* 0x3e80000026077820 */ /* 0x000fe20000400000 */
[----:B------:R-:W-:Y:S01]  /*1070*/  FSETP.GT.AND P0, PT, |R5|, 8.50705917302346158658e+37, PT ;  /* 0x7e8000000500780b */ /* 0x000fe20003f04200 */
[----:B-1----:R-:W-:Y:S01]  /*1080*/  FMUL R10, R35, 0.25 ;  /* 0x3e800000230a7820 */ /* 0x002fe20000400000 */
[----:B------:R-:W-:Y:S01]  /*1090*/  FSETP.GT.AND P1, PT, |R4|, 8.50705917302346158658e+37, PT ;  /* 0x7e8000000400780b */ /* 0x000fe20003f24200 */
[----:B------:R-:W-:Y:S01]  /*10a0*/  FMUL R9, R34, 0.25 ;  /* 0x3e80000022097820 */ /* 0x000fe20000400000 */
[----:B------:R-:W-:Y:S01]  /*10b0*/  FSEL R38, R7, R38, P0 ;  /* 0x0000002607267208 */ /* 0x000fe20000000000 */
[----:B------:R-:W-:Y:S01]  /*10c0*/  FMUL R7, R36, 0.25 ;  /* 0x3e80000024077820 */ /* 0x000fe20000400000 */
[C---:B------:R-:W-:Y:S01]  /*10d0*/  FSETP.GEU.AND P5, PT, |R4|.reuse, 1.175494350822287508e-38, PT ;  /* 0x008000000400780b */ /* 0x040fe20003fae200 */
[----:B------:R-:W-:Y:S01]  /*10e0*/  FMUL R11, R4, 8388608 ;  /* 0x4b000000040b7820 */ /* 0x000fe20000400000 */
[----:B------:R-:W-:Y:S01]  /*10f0*/  FSEL R35, R10, R35, P0 ;  /* 0x000000230a237208 */ /* 0x000fe20000000000 */
[----:B------:R-:W-:Y:S01]  /*1100*/  FMUL R10, R33, 0.25 ;  /* 0x3e800000210a7820 */ /* 0x000fe20000400000 */
[----:B------:R-:W-:Y:S01]  /*1110*/  FSEL R36, R7, R36, P1 ;  /* 0x0000002407247208 */ /* 0x000fe20000800000 */
[----:B------:R-:W-:Y:S01]  /*1120*/  FMUL R6, R39, 0.25 ;  /* 0x3e80000027067820 */ /* 0x000fe20000400000 */
[----:B------:R-:W-:Y:S01]  /*1130*/  FSETP.GEU.AND P2, PT, R4, 1.175494350822287508e-38, PT ;  /* 0x008000000400780b */ /* 0x000fe20003f4e000 */
[----:B------:R-:W-:Y:S01]  /*1140*/  BAR.SYNC.DEFER_BLOCKING 0x0 ;  /* 0x0000000000007b1d */ /* 0x000fe20000010000 */
[----:B------:R-:W-:-:S02]  /*1150*/  LOP3.LUT R7, R2, 0x7, RZ, 0xc0, !PT ;  /* 0x0000000702077812 */ /* 0x000fc400078ec0ff */
[----:B------:R-:W-:Y:S01]  /*1160*/  FSEL R34, R9, R34, P0 ;  /* 0x0000002209227208 */ /* 0x000fe20000000000 */
[----:B------:R-:W-:Y:S01]  /*1170*/  IMAD.SHL.U32 R9, R2, 0x4, RZ ;  /* 0x0000000402097824 */ /* 0x000fe200078e00ff */
[----:B------:R-:W-:Y:S01]  /*1180*/  FSEL R14, R10, R33, P1 ;  /* 0x000000210a0e7208 */ /* 0x000fe20000800000 */
[----:B------:R-:W-:Y:S01]  /*1190*/  @!P5 FMUL R36, R36, 16777216 ;  /* 0x4b8000002424d820 */ /* 0x000fe20000400000 */
[----:B------:R-:W-:Y:S01]  /*11a0*/  FSEL R11, R11, R4, !P2 ;  /* 0x000000040b0b7208 */ /* 0x000fe20005000000 */
[----:B------:R-:W-:Y:S01]  /*11b0*/  @P1 FMUL R4, R4, 0.25 ;  /* 0x3e80000004041820 */ /* 0x000fe20000400000 */
[----:B------:R-:W-:Y:S01]  /*11c0*/  LEA R10, R7, UR15, 0x4 ;  /* 0x0000000f070a7c11 */ /* 0x000fe2000f8e20ff */
[----:B------:R-:W-:Y:S01]  /*11d0*/  @!P5 FMUL R14, R14, 16777216 ;  /* 0x4b8000000e0ed820 */ /* 0x000fe20000400000 */
[----:B------:R-:W-:Y:S01]  /*11e0*/  LOP3.LUT R12, R2, 0x8, RZ, 0xc0, !PT ;  /* 0x00000008020c7812 */ /* 0x000fe200078ec0ff */
[----:B------:R-:W-:Y:S01]  /*11f0*/  @!P5 FMUL R4, R4, 16777216 ;  /* 0x4b8000000404d820 */ /* 0x000fe20000400000 */
[----:B------:R-:W-:Y:S01]  /*1200*/  LOP3.LUT R15, R9, 0x1c0, RZ, 0xc0, !PT ;  /* 0x000001c0090f7812 */ /* 0x000fe200078ec0ff */
[----:B------:R-:W-:Y:S01]  /*1210*/  FMUL R9, R32, 0.25 ;  /* 0x3e80000020097820 */ /* 0x000fe20000400000 */
[----:B------:R-:W-:Y:S01]  /*1220*/  FSETP.GEU.AND P4, PT, |R5|, 1.175494350822287508e-38, PT ;  /* 0x008000000500780b */ /* 0x000fe20003f8e200 */
[----:B------:R-:W-:Y:S01]  /*1230*/  IMAD R16, R7, -0x8, R10 ;  /* 0xfffffff807107824 */ /* 0x000fe200078e020a */
[----:B------:R-:W-:Y:S01]  /*1240*/  LEA R13, R12, R10, 0x8 ;  /* 0x0000000a0c0d7211 */ /* 0x000fe200078e40ff */
[C---:B------:R-:W-:Y:S01]  /*1250*/  FMUL R10, R5.reuse, 8388608 ;  /* 0x4b000000050a7820 */ /* 0x040fe20000400000 */
[----:B------:R-:W-:Y:S01]  /*1260*/  FSETP.GEU.AND P3, PT, R5, 1.175494350822287508e-38, PT ;  /* 0x008000000500780b */ /* 0x000fe20003f6e000 */
[----:B------:R-:W0:Y:S01]  /*1270*/  MUFU.RCP R7, R4 ;  /* 0x0000000400077308 */ /* 0x000e220000001000 */
[----:B------:R-:W-:Y:S01]  /*1280*/  FSEL R32, R9, R32, P1 ;  /* 0x0000002009207208 */ /* 0x000fe20000800000 */
[----:B------:R-:W-:Y:S01]  /*1290*/  IMAD.IADD R9, R15, 0x1, R16 ;  /* 0x000000010f097824 */ /* 0x000fe200078e0210 */
[----:B------:R-:W-:Y:S01]  /*12a0*/  FSEL R10, R10, R5, !P3 ;  /* 0x000000050a0a7208 */ /* 0x000fe20005800000 */
[----:B------:R-:W-:Y:S01]  /*12b0*/  @P0 FMUL R5, R5, 0.25 ;  /* 0x3e80000005050820 */ /* 0x000fe20000400000 */
[----:B------:R-:W-:Y:S01]  /*12c0*/  LOP3.LUT R18, R2, 0xf0, RZ, 0xc0, !PT ;  /* 0x000000f002127812 */ /* 0x000fe200078ec0ff */
[----:B------:R-:W-:Y:S01]  /*12d0*/  IMAD.MOV.U32 R16, RZ, RZ, 0x3dc6b27f ;  /* 0x3dc6b27fff107424 */ /* 0x000fe200078e00ff */
[----:B------:R-:W-:Y:S01]  /*12e0*/  LEA.HI R9, R12, R9, RZ, 0x1f ;  /* 0x000000090c097211 */ /* 0x000fe200078ff8ff */
[----:B------:R-:W-:Y:S01]  /*12f0*/  @!P4 FMUL R5, R5, 16777216 ;  /* 0x4b8000000505c820 */ /* 0x000fe20000400000 */
[----:B------:R-:W-:Y:S01]  /*1300*/  IADD3 R12, R11, -0x3f3504f3, RZ ;  /* 0xc0cafb0d0b0c7810 */ /* 0x000fe20007ffe0ff */
[----:B------:R-:W-:Y:S01]  /*1310*/  VIADD R17, R10, 0xc0cafb0d ;  /* 0xc0cafb0d0a117836 */ /* 0x000fe20000000000 */
[----:B------:R-:W-:Y:S01]  /*1320*/  FSEL R39, R6, R39, P0 ;  /* 0x0000002706277208 */ /* 0x000fe20000000000 */
[----:B------:R-:W-:Y:S01]  /*1330*/  IMAD R18, R18, 0x8, R13 ;  /* 0x0000000812127824 */ /* 0x000fe200078e020d */
[----:B------:R-:W-:Y:S01]  /*1340*/  LOP3.LUT R12, R12, 0xff800000, RZ, 0xc0, !PT ;  /* 0xff8000000c0c7812 */ /* 0x000fe200078ec0ff */
[----:B------:R1:W2:Y:S01]  /*1350*/  MUFU.RCP R13, R5 ;  /* 0x00000005000d7308 */ /* 0x0002a20000001000 */
[----:B------:R-:W-:Y:S01]  /*1360*/  LOP3.LUT R17, R17, 0xff800000, RZ, 0xc0, !PT ;  /* 0xff80000011117812 */ /* 0x000fe200078ec0ff */
[----:B------:R-:W-:Y:S01]  /*1370*/  FMUL R6, R37, 0.25 ;  /* 0x3e80000025067820 */ /* 0x000fe20000400000 */
[----:B------:R-:W-:Y:S01]  /*1380*/  IADD3 R15, R11, -R12, RZ ;  /* 0x8000000c0b0f7210 */ /* 0x000fe20007ffe0ff */
[----:B0-----:R-:W-:Y:S01]  /*1390*/  FMUL R19, R7, R14 ;  /* 0x0000000e07137220 */ /* 0x001fe20000400000 */
[----:B------:R-:W-:Y:S01]  /*13a0*/  @!P5 FMUL R32, R32, 16777216 ;  /* 0x4b8000002020d820 */ /* 0x000fe20000400000 */
[----:B------:R-:W-:Y:S01]  /*13b0*/  IMAD.IADD R14, R10, 0x1, -R17 ;  /* 0x000000010a0e7824 */ /* 0x000fe200078e0a11 */
[----:B------:R-:W-:Y:S01]  /*13c0*/  FSEL R6, R6, R37, P1 ;  /* 0x0000002506067208 */ /* 0x000fe20000800000 */
[----:B------:R-:W-:Y:S01]  /*13d0*/  FADD R15, R15, -1 ;  /* 0xbf8000000f0f7421 */ /* 0x000fe20000000000 */
[----:B------:R-:W-:Y:S01]  /*13e0*/  @!P4 FMUL R39, R39, 16777216 ;  /* 0x4b8000002727c820 */ /* 0x000fe20000400000 */
[----:B------:R-:W-:Y:S01]  /*13f0*/  FADD R14, R14, -1 ;  /* 0xbf8000000e0e7421 */ /* 0x000fe20000000000 */
[----:B------:R-:W-:Y:S01]  /*1400*/  @!P4 FMUL R38, R38, 16777216 ;  /* 0x4b8000002626c820 */ /* 0x000fe20000400000 */
[----:B------:R-:W-:Y:S01]  /*1410*/  @!P5 FMUL R6, R6, 16777216 ;  /* 0x4b8000000606d820 */ /* 0x000fe20000400000 */
[----:B------:R-:W-:Y:S01]  /*1420*/  @!P4 FMUL R35, R35, 16777216 ;  /* 0x4b8000002323c820 */ /* 0x000fe20000400000 */
[----:B------:R-:W-:Y:S01]  /*1430*/  @!P4 FMUL R34, R34, 16777216 ;  /* 0x4b8000002222c820 */ /* 0x000fe20000400000 */
[-C--:B------:R-:W-:Y:S01]  /*1440*/  FFMA.FTZ R4, R15, R16.reuse, -0.16845393180847167969 ;  /* 0xbe2c7f300f047423 */ /* 0x080fe20000010010 */
[C---:B-1----:R-:W-:Y:S01]  /*1450*/  FFMA.FTZ R5, R14.reuse, R16, -0.16845393180847167969 ;  /* 0xbe2c7f300e057423 */ /* 0x042fe20000010010 */
[C---:B------:R-:W-:Y:S01]  /*1460*/  FMUL R6, R7.reuse, R6 ;  /* 0x0000000607067220 */ /* 0x040fe20000400000 */
[C---:B------:R-:W-:Y:S01]  /*1470*/  FMUL R36, R7.reuse, R36 ;  /* 0x0000002407247220 */ /* 0x040fe20000400000 */
[----:B------:R-:W-:Y:S01]  /*1480*/  FMUL R23, R7, R32 ;  /* 0x0000002007177220 */ /* 0x000fe20000400000 */
[C---:B--2---:R-:W-:Y:S01]  /*1490*/  FMUL R7, R13.reuse, R39 ;  /* 0x000000270d077220 */ /* 0x044fe20000400000 */
[C---:B------:R-:W-:Y:S01]  /*14a0*/  FMUL R38, R13.reuse, R38 ;  /* 0x000000260d267220 */ /* 0x040fe20000400000 */
[C---:B------:R-:W-:Y:S01]  /*14b0*/  FMUL R20, R13.reuse, R35 ;  /* 0x000000230d147220 */ /* 0x040fe20000400000 */
[----:B------:R-:W-:Y:S01]  /*14c0*/  FMUL R21, R13, R34 ;  /* 0x000000220d157220 */ /* 0x000fe20000400000 */
[C---:B------:R-:W-:Y:S01]  /*14d0*/  FFMA.FTZ R16, R15.reuse, R4, 0.1716887056827545166 ;  /* 0x3e2fcf2a0f107423 */ /* 0x040fe20000010004 */
[----:B------:R-:W-:Y:S01]  /*14e0*/  FFMA.FTZ R13, R14, R5, 0.1716887056827545166 ;  /* 0x3e2fcf2a0e0d7423 */ /* 0x000fe20000010005 */
[----:B------:R-:W-:Y:S01]  /*14f0*/  F2FP.BF16.F32.PACK_AB R5, R6, R19 ;  /* 0x000000130605723e */ /* 0x000fe200000010ff */
[----:B------:R-:W-:Y:S01]  /*1500*/  ULDC.64 UR4, c[0x0][0x270] ;  /* 0x00009c0000047ab9 */ /* 0x000fe20000000a00 */
[C---:B------:R-:W-:Y:S01]  /*1510*/  FFMA.FTZ R16, R15.reuse, R16, -0.17900948226451873779 ;  /* 0xbe374e430f107423 */ /* 0x040fe20000010010 */
[----:B------:R-:W-:Y:S01]  /*1520*/  FFMA.FTZ R13, R14, R13, -0.17900948226451873779 ;  /* 0xbe374e430e0d7423 */ /* 0x000fe2000001000d */
[----:B------:R-:W-:Y:S01]  /*1530*/  F2FP.BF16.F32.PACK_AB R4, R36, R23 ;  /* 0x000000172404723e */ /* 0x000fe200000010ff */
[----:B------:R-:W-:Y:S01]  /*1540*/  UIMAD UR4, UR14, UR4, URZ ;  /* 0x000000040e0472a4 */ /* 0x000fe2000f8e023f */
[----:B------:R-:W-:Y:S01]  /*1550*/  F2FP.BF16.F32.PACK_AB R6, R38, R21 ;  /* 0x000000152606723e */ /* 0x000fe200000010ff */
[----:B------:R-:W-:Y:S01]  /*1560*/  FFMA.FTZ R16, R15, R16, 0.20512372255325317383 ;  /* 0x3e520bf40f107423 */ /* 0x000fe20000010010 */
[----:B------:R-:W-:Y:S01]  /*1570*/  F2FP.BF16.F32.PACK_AB R7, R7, R20 ;  /* 0x000000140707723e */ /* 0x000fe200000010ff */
[C---:B------:R-:W-:Y:S01]  /*1580*/  FFMA.FTZ R13, R14.reuse, R13, 0.20512372255325317383 ;  /* 0x3e520bf40e0d7423 */ /* 0x040fe2000001000d */
[----:B------:R-:W-:Y:S01]  /*1590*/  FSEL R19, RZ, -23, P2 ;  /* 0xc1b80000ff137808 */ /* 0x000fe20001000000 */
[C---:B------:R-:W-:Y:S01]  /*15a0*/  FFMA.FTZ R16, R15.reuse, R16, -0.24046532809734344482 ;  /* 0xbe763c8b0f107423 */ /* 0x040fe20000010010 */
[----:B------:R-:W-:Y:S01]  /*15b0*/  I2FP.F32.S32 R12, R12 ;  /* 0x0000000c000c7245 */ /* 0x000fe20000201400 */
[----:B------:R0:W-:Y:S01]  /*15c0*/  STSM.16.M88.4 [R18], R4 ;  /* 0x0000000412007844 */ /* 0x0001e20000000200 */
[----:B------:R-:W-:Y:S01]  /*15d0*/  FFMA.FTZ R13, R14, R13, -0.24046532809734344482 ;  /* 0xbe763c8b0e0d7423 */ /* 0x000fe2000001000d */
[----:B------:R-:W-:Y:S01]  /*15e0*/  SHF.L.U32 R22, R2, 0x4, RZ ;  /* 0x0000000402167819 */ /* 0x000fe200000006ff */
[----:B------:R-:W-:Y:S01]  /*15f0*/  USHF.L.U32 UR6, UR4, 0x1, URZ ;  /* 0x0000000104067899 */ /* 0x000fe2000800063f */
[----:B------:R-:W-:Y:S01]  /*1600*/  FFMA.FTZ R19, R12, 1.1920928955078125e-07, R19 ;  /* 0x340000000c137823 */ /* 0x000fe20000010013 */
[----:B------:R-:W-:Y:S01]  /*1610*/  FFMA.FTZ R12, R15, R16, 0.28857114911079406738 ;  /* 0x3e93bf990f0c7423 */ /* 0x000fe20000010010 */
[----:B------:R-:W-:Y:S01]  /*1620*/  FFMA.FTZ R13, R14, R13, 0.28857114911079406738 ;  /* 0x3e93bf990e0d7423 */ /* 0x000fe2000001000d */
[----:B------:R-:W1:Y:S01]  /*1630*/  LDC R16, c[0x0][0x278] ;  /* 0x00009e00ff107b82 */ /* 0x000e620000000800 */
[----:B------:R-:W-:-:S07]  /*1640*/  LOP3.LUT R22, R22, 0xff0, RZ, 0xc0, !PT ;  /* 0x00000ff016167812 */ /* 0x000fce00078ec0ff */
[----:B------:R-:W-:Y:S01]  /*1650*/  BAR.SYNC.DEFER_BLOCKING 0x0 ;  /* 0x0000000000007b1d */ /* 0x000fe20000010000 */
[C---:B------:R-:W-:Y:S01]  /*1660*/  FFMA.FTZ R20, R15.reuse, R12, -0.36067417263984680176 ;  /* 0xbeb8aa490f147423 */ /* 0x040fe2000001000c */
[C---:B------:R-:W-:Y:S01]  /*1670*/  FFMA.FTZ R21, R14.reuse, R13, -0.36067417263984680176 ;  /* 0xbeb8aa490e157423 */ /* 0x040fe2000001000d */
[----:B------:R-:W-:Y:S02]  /*1680*/  SHF.R.U32.HI R23, RZ, 0x7, R2 ;  /* 0x00000007ff177819 */ /* 0x000fe40000011602 */
[----:B------:R-:W-:Y:S01]  /*1690*/  FFMA.FTZ R20, R15, R20, 0.48089820146560668945 ;  /* 0x3ef6384a0f147423 */ /* 0x000fe20000010014 */
[C---:B------:R-:W-:Y:S02]  /*16a0*/  FFMA.FTZ R21, R14.reuse, R21, 0.48089820146560668945 ;  /* 0x3ef6384a0e157423 */ /* 0x040fe40000010015 */
[----:B------:R-:W2:Y:S01]  /*16b0*/  LDC.64 R12, c[0x0][0x228] ;  /* 0x00008a00ff0c7b82 */ /* 0x000ea20000000a00 */
[----:B------:R-:W-:Y:S01]  /*16c0*/  SGXT.U32 R23, R23, 0x1 ;  /* 0x000000011717781a */ /* 0x000fe20000000000 */
[----:B------:R-:W-:Y:S01]  /*16d0*/  FFMA.FTZ R20, R15, R20, -0.72134751081466674805 ;  /* 0xbf38aa3b0f147423 */ /* 0x000fe20000010014 */
[----:B------:R-:W-:Y:S01]  /*16e0*/  FFMA.FTZ R21, R14, R21, -0.72134751081466674805 ;  /* 0xbf38aa3b0e157423 */ /* 0x000fe20000010015 */
[----:B0-----:R-:W-:-:S02]  /*16f0*/  FSEL R18, RZ, -23, P3 ;  /* 0xc1b80000ff127808 */ /* 0x001fc40001800000 */
[C---:B------:R-:W-:Y:S01]  /*1700*/  FMUL R20, R15.reuse, R20 ;  /* 0x000000140f147220 */ /* 0x040fe20000400000 */
[C---:B------:R-:W-:Y:S01]  /*1710*/  FMUL R21, R14.reuse, R21 ;  /* 0x000000150e157220 */ /* 0x040fe20000400000 */
[----:B------:R-:W-:Y:S02]  /*1720*/  I2FP.F32.S32 R17, R17 ;  /* 0x0000001100117245 */ /* 0x000fe40000201400 */
[----:B------:R-:W-:Y:S01]  /*1730*/  FMUL R20, R15, R20 ;  /* 0x000000140f147220 */ /* 0x000fe20000400000 */
[C---:B------:R-:W-:Y:S01]  /*1740*/  FMUL R21, R14.reuse, R21 ;  /* 0x000000150e157220 */ /* 0x040fe20000400000 */
[----:B------:R-:W-:Y:S01]  /*1750*/  ISETP.GE.U32.AND P2, PT, R11, 0x7f800000, PT ;  /* 0x7f8000000b00780c */ /* 0x000fe20003f46070 */
[----:B------:R-:W-:Y:S01]  /*1760*/  FFMA.FTZ R17, R17, 1.1920928955078125e-07, R18 ;  /* 0x3400000011117823 */ /* 0x000fe20000010012 */
[----:B------:R-:W-:Y:S01]  /*1770*/  FFMA.FTZ R20, R15, 1.4426950216293334961, R20 ;  /* 0x3fb8aa3b0f147823 */ /* 0x000fe20000010014 */
[----:B------:R-:W-:Y:S01]  /*1780*/  FFMA.FTZ R14, R14, 1.4426950216293334961, R21 ;  /* 0x3fb8aa3b0e0e7823 */ /* 0x000fe20000010015 */
[----:B-1----:R-:W-:Y:S01]  /*1790*/  IMAD R21, R23, R16, RZ ;  /* 0x0000001017157224 */ /* 0x002fe200078e02ff */
[----:B------:R0:W1:Y:S01]  /*17a0*/  LDS.128 R4, [R22+UR15] ;  /* 0x0000000f16047984 */ /* 0x0000620008000c00 */
[----:B------:R-:W-:-:S02]  /*17b0*/  IMAD R18, R0, UR5, RZ ;  /* 0x0000000500127c24 */ /* 0x000fc4000f8e02ff */
[----:B------:R-:W-:Y:S01]  /*17c0*/  FADD R15, R19, R20 ;  /* 0x00000014130f7221 */ /* 0x000fe20000000000 */
[----:B------:R-:W-:Y:S02]  /*17d0*/  IMAD R19, R16, 0x2, R21 ;  /* 0x0000000210137824 */ /* 0x000fe400078e0215 */
[----:B------:R-:W-:Y:S01]  /*17e0*/  FADD R14, R17, R14 ;  /* 0x0000000e110e7221 */ /* 0x000fe20000000000 */
[----:B------:R-:W-:Y:S01]  /*17f0*/  UIMAD.WIDE UR4, UR4, 0x2, URZ ;  /* 0x00000002040478a5 */ /* 0x000fe2000f8e023f */
[----:B------:R-:W-:Y:S01]  /*1800*/  SHF.L.U32 R17, R18, 0x1, RZ ;  /* 0x0000000112117819 */ /* 0x000fe200000006ff */
[----:B------:R-:W-:Y:S01]  /*1810*/  IMAD R25, R16, 0x2, R19 ;  /* 0x0000000210197824 */ /* 0x000fe200078e0213 */
[----:B------:R-:W-:Y:S01]  /*1820*/  ISETP.GE.U32.AND P1, PT, R10, 0x7f800000, PT ;  /* 0x7f8000000a00780c */ /* 0x000fe20003f26070 */
[----:B------:R-:W-:Y:S01]  /*1830*/  IMAD.HI R28, R18, 0x2, RZ ;  /* 0x00000002121c7827 */ /* 0x000fe200078e02ff */
[----:B--2---:R-:W-:Y:S02]  /*1840*/  IADD3 R26, P3, P4, R17, UR6, R12 ;  /* 0x00000006111a7c10 */ /* 0x004fe4000fc7e00c */
[----:B------:R-:W-:Y:S01]  /*1850*/  @P2 MOV R20, 0x7f800000 ;  /* 0x7f80000000142802 */ /* 0x000fe20000000f00 */
[----:B------:R-:W-:Y:S01]  /*1860*/  IMAD R17, R16, 0x2, R25 ;  /* 0x0000000210117824 */ /* 0x000fe200078e0219 */
[----:B------:R-:W-:Y:S01]  /*1870*/  IADD3.X R28, R28, UR5, R13, P3, P4 ;  /* 0x000000051c1c7c10 */ /* 0x000fe20009fe840d */
[----:B------:R-:W-:Y:S01]  /*1880*/  ULDC UR4, c[0x0][0x27c] ;  /* 0x00009f0000047ab9 */ /* 0x000fe20000000800 */
[C---:B------:R-:W-:Y:S01]  /*1890*/  FSETP.NEU.AND P0, PT, R11.reuse, RZ, PT ;  /* 0x000000ff0b00720b */ /* 0x040fe20003f0d000 */
[----:B------:R-:W-:Y:S01]  /*18a0*/  @P2 FFMA.FTZ R15, R11, R20, +INF ;  /* 0x7f8000000b0f2423 */ /* 0x000fe20000010014 */
[C---:B------:R-:W-:Y:S01]  /*18b0*/  LEA R13, R16.reuse, R17, 0x1 ;  /* 0x00000011100d7211 */ /* 0x040fe200078e08ff */
[----:B------:R-:W-:Y:S01]  /*18c0*/  UIMAD UR4, UR14, UR4, URZ ;  /* 0x000000040e0472a4 */ /* 0x000fe2000f8e023f */
[-C--:B------:R-:W-:Y:S01]  /*18d0*/  LEA R20, P3, R21, R26.reuse, 0x1 ;  /* 0x0000001a15147211 */ /* 0x080fe200078608ff */
[----:B------:R-:W-:Y:S01]  /*18e0*/  @P1 IMAD.MOV.U32 R11, RZ, RZ, 0x7f800000 ;  /* 0x7f800000ff0b1424 */ /* 0x000fe200078e00ff */
[----:B------:R-:W-:Y:S01]  /*18f0*/  LEA R27, R16, R13, 0x1 ;  /* 0x0000000d101b7211 */ /* 0x000fe200078e08ff */
[----:B------:R-:W-:Y:S01]  /*1900*/  USHF.L.U32 UR6, UR4, 0x2, URZ ;  /* 0x0000000204067899 */ /* 0x000fe2000800063f */
[-C--:B0-----:R-:W-:Y:S01]  /*1910*/  LEA R22, P4, R19, R26.reuse, 0x1 ;  /* 0x0000001a13167211 */ /* 0x081fe200078808ff */
[----:B------:R-:W-:Y:S01]  /*1920*/  @P1 FFMA.FTZ R14, R10, R11, +INF ;  /* 0x7f8000000a0e1423 */ /* 0x000fe2000001000b */
[----:B------:R-:W-:Y:S01]  /*1930*/  LEA R24, P5, R25, R26, 0x1 ;  /* 0x0000001a19187211 */ /* 0x000fe200078a08ff */
[----:B------:R-:W-:Y:S01]  /*1940*/  IMAD R29, R16, 0x2, R27 ;  /* 0x00000002101d7824 */ /* 0x000fe200078e021b */
[----:B------:R-:W-:Y:S01]  /*1950*/  FSETP.NEU.AND P2, PT, R10, RZ, PT ;  /* 0x000000ff0a00720b */ /* 0x000fe20003f4d000 */
[----:B------:R-:W-:Y:S01]  /*1960*/  UIMAD.WIDE UR4, UR4, 0x4, URZ ;  /* 0x00000004040478a5 */ /* 0x000fe2000f8e023f */
[----:B------:R-:W-:-:S02]  /*1970*/  LEA.HI.X.SX32 R21, R21, R28, 0x1, P3 ;  /* 0x0000001c15157211 */ /* 0x000fc400018f0eff */
[----:B------:R-:W-:Y:S02]  /*1980*/  LEA R31, R16, R29, 0x1 ;  /* 0x0000001d101f7211 */ /* 0x000fe400078e08ff */
[----:B------:R-:W-:Y:S02]  /*1990*/  LEA R10, P1, R17, R26, 0x1 ;  /* 0x0000001a110a7211 */ /* 0x000fe400078208ff */
[----:B------:R-:W-:Y:S02]  /*19a0*/  LEA.HI.X.SX32 R23, R19, R28, 0x1, P4 ;  /* 0x0000001c13177211 */ /* 0x000fe400020f0eff */
[----:B------:R-:W-:Y:S02]  /*19b0*/  LEA R18, P3, R13, R26, 0x1 ;  /* 0x0000001a0d127211 */ /* 0x000fe400078608ff */
[----:B------:R-:W-:Y:S01]  /*19c0*/  LEA.HI.X.SX32 R25, R25, R28, 0x1, P5 ;  /* 0x0000001c19197211 */ /* 0x000fe200028f0eff */
[----:B-1----:R0:W-:Y:S01]  /*19d0*/  STG.E.U16 desc[UR16][R20.64], R4 ;  /* 0x0000000414007986 */ /* 0x0021e2000c101510 */
[----:B------:R-:W-:-:S02]  /*19e0*/  LEA R16, P4, R27, R26, 0x1 ;  /* 0x0000001a1b107211 */ /* 0x000fc400078808ff */
[-C--:B------:R-:W-:Y:S01]  /*19f0*/  LEA R12, P5, R29, R26.reuse, 0x1 ;  /* 0x0000001a1d0c7211 */ /* 0x080fe200078a08ff */
[----:B------:R1:W-:Y:S01]  /*1a00*/  STG.E.U16 desc[UR16][R22.64], R5 ;  /* 0x0000000516007986 */ /* 0x0003e2000c101510 */
[----:B------:R-:W-:Y:S02]  /*1a10*/  LEA R26, P6, R31, R26, 0x1 ;  /* 0x0000001a1f1a7211 */ /* 0x000fe400078c08ff */
[-C--:B------:R-:W-:Y:S01]  /*1a20*/  LEA.HI.X.SX32 R11, R17, R28.reuse, 0x1, P1 ;  /* 0x0000001c110b7211 */ /* 0x080fe200008f0eff */
[----:B------:R2:W-:Y:S01]  /*1a30*/  STG.E.U16 desc[UR16][R24.64], R6 ;  /* 0x0000000618007986 */ /* 0x0005e2000c101510 */
[-C--:B------:R-:W-:Y:S02]  /*1a40*/  LEA.HI.X.SX32 R19, R13, R28.reuse, 0x1, P3 ;  /* 0x0000001c0d137211 */ /* 0x080fe400018f0eff */
[----:B------:R-:W-:Y:S01]  /*1a50*/  LEA.HI.X.SX32 R17, R27, R28, 0x1, P4 ;  /* 0x0000001c1b117211 */ /* 0x000fe200020f0eff */
[----:B------:R3:W-:Y:S01]  /*1a60*/  STG.E.U16 desc[UR16][R10.64], R7 ;  /* 0x000000070a007986 */ /* 0x0007e2000c101510 */
[----:B0-----:R-:W-:-:S02]  /*1a70*/  PRMT R20, R4, 0x7632, R20 ;  /* 0x0000763204147816 */ /* 0x001fc40000000014 */
[----:B------:R-:W-:Y:S02]  /*1a80*/  PRMT R21, R5, 0x7632, R21 ;  /* 0x0000763205157816 */ /* 0x000fe40000000015 */
[-C--:B------:R-:W-:Y:S01]  /*1a90*/  LEA.HI.X.SX32 R13, R29, R28.reuse, 0x1, P5 ;  /* 0x0000001c1d0d7211 */ /* 0x080fe200028f0eff */
[----:B------:R0:W-:Y:S01]  /*1aa0*/  STG.E.U16 desc[UR16][R18.64], R20 ;  /* 0x0000001412007986 */ /* 0x0001e2000c101510 */
[----:B-1----:R-:W-:Y:S01]  /*1ab0*/  PRMT R22, R6, 0x7632, R22 ;  /* 0x0000763206167816 */ /* 0x002fe20000000016 */
[----:B--2---:R-:W-:Y:S01]  /*1ac0*/  IMAD.SHL.U32 R6, R2, 0x2, RZ ;  /* 0x0000000202067824 */ /* 0x004fe200078e00ff */
[----:B------:R-:W-:Y:S01]  /*1ad0*/  LEA.HI.X.SX32 R27, R31, R28, 0x1, P6 ;  /* 0x0000001c1f1b7211 */ /* 0x000fe200030f0eff */
[----:B------:R0:W-:Y:S01]  /*1ae0*/  STG.E.U16 desc[UR16][R16.64], R21 ;  /* 0x0000001510007986 */ /* 0x0001e2000c101510 */
[----:B------:R-:W-:Y:S01]  /*1af0*/  PRMT R23, R7, 0x7632, R23 ;  /* 0x0000763207177816 */ /* 0x000fe20000000017 */
[----:B------:R-:W1:Y:S01]  /*1b00*/  LDC.64 R4, c[0x0][0x230] ;  /* 0x00008c00ff047b82 */ /* 0x000e620000000a00 */
[----:B------:R-:W-:Y:S01]  /*1b10*/  FSEL R15, R15, -INF , P0 ;  /* 0xff8000000f0f7808 */ /* 0x000fe20000000000 */
[----:B------:R0:W-:Y:S01]  /*1b20*/  STG.E.U16 desc[UR16][R12.64], R22 ;  /* 0x000000160c007986 */ /* 0x0001e2000c101510 */
[----:B------:R-:W-:-:S02]  /*1b30*/  FSEL R14, R14, -INF , P2 ;  /* 0xff8000000e0e7808 */ /* 0x000fc40001000000 */
[----:B------:R-:W-:Y:S01]  /*1b40*/  LOP3.LUT P1, RZ, R2, 0x80, RZ, 0xc0, !PT ;  /* 0x0000008002ff7812 */ /* 0x000fe2000782c0ff */
[----:B------:R0:W-:Y:S01]  /*1b50*/  STG.E.U16 desc[UR16][R26.64], R23 ;  /* 0x000000171a007986 */ /* 0x0001e2000c101510 */
[----:B------:R-:W-:Y:S01]  /*1b60*/  FFMA R2, R15, 0.69314718246459960938, R8 ;  /* 0x3f3172180f027823 */ /* 0x000fe20000000008 */
[----:B------:R-:W-:Y:S01]  /*1b70*/  FFMA R3, R14, 0.69314718246459960938, R3 ;  /* 0x3f3172180e037823 */ /* 0x000fe20000000003 */
[----:B------:R-:W-:Y:S01]  /*1b80*/  LOP3.LUT R6, R6, 0x1f8, RZ, 0xc0, !PT ;  /* 0x000001f806067812 */ /* 0x000fe200078ec0ff */
[----:B------:R-:W-:Y:S01]  /*1b90*/  BAR.SYNC.DEFER_BLOCKING 0x0 ;  /* 0x0000000000007b1d */ /* 0x000fe20000010000 */
[C---:B---3--:R-:W-:Y:S01]  /*1ba0*/  SHF.L.U32 R7, R0.reuse, 0x2, RZ ;  /* 0x0000000200077819 */ /* 0x048fe200000006ff */
[----:B------:R-:W-:-:S03]  /*1bb0*/  IMAD.HI R0, R0, 0x4, RZ ;  /* 0x0000000400007827 */ /* 0x000fc600078e02ff */
[----:B-1----:R-:W-:-:S04]  /*1bc0*/  IADD3 R4, P0, P2, R7, UR6, R4 ;  /* 0x0000000607047c10 */ /* 0x002fc8000fa1e004 */
[----:B------:R-:W-:Y:S01]  /*1bd0*/  IADD3.X R5, R0, UR5, R5, P0, P2 ;  /* 0x0000000500057c10 */ /* 0x000fe200087e4405 */
[----:B------:R0:W-:Y:S01]  /*1be0*/  STS.64 [R6+UR15], R2 ;  /* 0x0000000206007988 */ /* 0x0001e20008000a0f */
[----:B------:R-:W-:Y:S06]  /*1bf0*/  BAR.SYNC.DEFER_BLOCKING 0x0 ;  /* 0x0000000000007b1d */ /* 0x000fec0000010000 */
[----:B------:R-:W-:Y:S05]  /*1c00*/  @P1 EXIT ;  /* 0x000000000000194d */ /* 0x000fea0003800000 */
[----:B------:R-:W1:Y:S04]  /*1c10*/  LDS R9, [R9] ;  /* 0x0000000009097984 */ /* 0x000e680000000800 */
[----:B-1----:R-:W-:Y:S01]  /*1c20*/  STG.E desc[UR16][R4.64], R9 ;  /* 0x0000000904007986 */ /* 0x002fe2000c101910 */
[----:B------:R-:W-:Y:S05]  /*1c30*/  EXIT ;  /* 0x000000000000794d */ /* 0x000fea0003800000 */
.L_x_2:
[----:B------:R-:W-:-:S00]  /*1c40*/  BRA `(.L_x_2) ;  /* 0xfffffffc00fc7947 */ /* 0x000fc0000383ffff */
[----:B------:R-:W-:-:S00]  /*1c50*/  NOP ;  /* 0x0000000000007918 */ /* 0x000fc00000000000 */
        /* <DEDUP_REMOVED lines=10> */
.L_x_3:


//--------------------- .nv.global.init           --------------------------
	.section	.nv.global.init,"aw",@progbits
.nv.global.init:
	.type		_$_str,@object
	.size		_$_str,(.L_0 - _$_str)
_$_str:
        /*0000*/ 	.byte	0x5f, 0x5f, 0x43, 0x55, 0x44, 0x41, 0x5f, 0x46, 0x54, 0x5a, 0x00
.L_0:


//--------------------- .nv.shared.attn_fwd       --------------------------
	.section	.nv.shared.attn_fwd,"aw",@nobits
	.sectionflags	@""
	.align	16
	.zero		1024


//--------------------- .nv.shared.reserved.0     --------------------------
	.section	.nv.shared.reserved.0,"aw",@nobits
	.weak		__nv_reservedSMEM_offset_0_alias
	.size		__nv_reservedSMEM_offset_0_alias, 0, 0
	.other		__nv_reservedSMEM_offset_0_alias,@"STO_CUDA_RESERVED_SHARED STV_DEFAULT"
__nv_reservedSMEM_offset_0_alias:
	.zero		0


//--------------------- .nv.constant0.attn_fwd    --------------------------
	.section	.nv.constant0.attn_fwd,"a",@progbits
	.sectionflags	@""
	.align	4
.nv.constant0.attn_fwd:
	.zero		664


//--------------------- SYMBOLS --------------------------

	.type		.nv.reservedSmem.offset0,@object
	.size		.nv.reservedSmem.offset0,0x4
